	.target	sm_90a

	.elftype	@"ET_EXEC"


//--------------------- .note.nv.tkinfo           --------------------------
	.section	.note.nv.tkinfo,"",@"SHT_NOTE"
	.sectionflags	@"SHF_NOTE_NV_TKINFO"
	.tkinfo
        /*0018*/ 	.word	0x00000002
        /*0030*/ 	.string	""
        /*0030*/ 	.string	"ptxas"
        /*0030*/ 	.string	"Cuda compilation tools, release 13.0, V13.0.88"
        /*0030*/ 	.string	"Build cuda_13.0.r13.0/compiler.36424714_0"
        /*0030*/ 	.string	"-arch sm_90a -m 64 "



//--------------------- .note.nv.cuinfo           --------------------------
	.section	.note.nv.cuinfo,"",@"SHT_NOTE"
	.sectionflags	@"SHF_NOTE_NV_CUINFO"
        /*0018*/ 	.short	0x0002
        /*001a*/ 	.short	0x005a
        /*001c*/ 	.short	0x0082
	.zero		2


//--------------------- .nv.info                  --------------------------
	.section	.nv.info,"",@"SHT_CUDA_INFO"
	.align	4


	//----- nvinfo : EIATTR_REGCOUNT
	.align		4
        /*0000*/ 	.byte	0x04, 0x2f
        /*0002*/ 	.short	(.L_16 - .L_15)
	.align		4
.L_15:
        /*0004*/ 	.word	index@(_ZN7cutlass13device_kernelINS_4fmha6kernel28FmhaKernelTmaWarpSpecializedINS1_10collective30FmhaMainloopTmaWarpSpecializedINS_10bfloat16_tEffN4cute5tupleIJNS7_1CILi128EEESA_SA_EEENS8_IJiNS9_ILi1EEENS8_IJiiEEEEEESE_SE_NS4_13DefaultFusionEJEEENS4_15FmhaFwdEpilogueIS6_fNS8_IJNS9_ILi64EEESA_SA_EEEEENS2_23IndividualTileSchedulerEJEEEEEvNT_6ParamsE)
        /*0008*/ 	.word	0x000000a8


	//----- nvinfo : EIATTR_FRAME_SIZE
	.align		4
.L_16:
        /*000c*/ 	.byte	0x04, 0x11
        /*000e*/ 	.short	(.L_18 - .L_17)
	.align		4
.L_17:
        /*0010*/ 	.word	index@($__internal_0_$__cuda_sm20_rcp_rn_f32_slowpath)
        /*0014*/ 	.word	0x00000000


	//----- nvinfo : EIATTR_FRAME_SIZE
	.align		4
.L_18:
        /*0018*/ 	.byte	0x04, 0x11
        /*001a*/ 	.short	(.L_20 - .L_19)
	.align		4
.L_19:
        /*001c*/ 	.word	index@(_ZN7cutlass13device_kernelINS_4fmha6kernel28FmhaKernelTmaWarpSpecializedINS1_10collective30FmhaMainloopTmaWarpSpecializedINS_10bfloat16_tEffN4cute5tupleIJNS7_1CILi128EEESA_SA_EEENS8_IJiNS9_ILi1EEENS8_IJiiEEEEEESE_SE_NS4_13DefaultFusionEJEEENS4_15FmhaFwdEpilogueIS6_fNS8_IJNS9_ILi64EEESA_SA_EEEEENS2_23IndividualTileSchedulerEJEEEEEvNT_6ParamsE)
        /*0020*/ 	.word	0x00000000


	//----- nvinfo : EIATTR_MIN_STACK_SIZE
	.align		4
.L_20:
        /*0024*/ 	.byte	0x04, 0x12
        /*0026*/ 	.short	(.L_22 - .L_21)
	.align		4
.L_21:
        /*0028*/ 	.word	index@(_ZN7cutlass13device_kernelINS_4fmha6kernel28FmhaKernelTmaWarpSpecializedINS1_10collective30FmhaMainloopTmaWarpSpecializedINS_10bfloat16_tEffN4cute5tupleIJNS7_1CILi128EEESA_SA_EEENS8_IJiNS9_ILi1EEENS8_IJiiEEEEEESE_SE_NS4_13DefaultFusionEJEEENS4_15FmhaFwdEpilogueIS6_fNS8_IJNS9_ILi64EEESA_SA_EEEEENS2_23IndividualTileSchedulerEJEEEEEvNT_6ParamsE)
        /*002c*/ 	.word	0x00000000
.L_22:


//--------------------- .nv.compat                --------------------------
	.section	.nv.compat,"",@"SHT_CUDA_COMPAT_INFO"
	.align	4
        /*0000*/ 	.byte	0x02, 0x09, 0x01, 0x00, 0x02, 0x02, 0x04, 0x00, 0x02, 0x05, 0x05, 0x00, 0x03, 0x07, 0x01, 0x01
        /*0010*/ 	.byte	0x02, 0x03, 0x01, 0x00, 0x02, 0x06, 0x01, 0x00, 0x04, 0x0b, 0x08, 0x00, 0x00, 0x00, 0x00, 0x00
        /*0020*/ 	.byte	0x00, 0x00, 0x00, 0x00


//--------------------- .nv.info._ZN7cutlass13device_kernelINS_4fmha6kernel28FmhaKernelTmaWarpSpecializedINS1_10collective30FmhaMainloopTmaWarpSpecializedINS_10bfloat16_tEffN4cute5tupleIJNS7_1CILi128EEESA_SA_EEENS8_IJiNS9_ILi1EEENS8_IJiiEEEEEESE_SE_NS4_13DefaultFusionEJEEENS4_15FmhaFwdEpilogueIS6_fNS8_IJNS9_ILi64EEESA_SA_EEEEENS2_23IndividualTileSchedulerEJEEEEEvNT_6ParamsE --------------------------
	.section	.nv.info._ZN7cutlass13device_kernelINS_4fmha6kernel28FmhaKernelTmaWarpSpecializedINS1_10collective30FmhaMainloopTmaWarpSpecializedINS_10bfloat16_tEffN4cute5tupleIJNS7_1CILi128EEESA_SA_EEENS8_IJiNS9_ILi1EEENS8_IJiiEEEEEESE_SE_NS4_13DefaultFusionEJEEENS4_15FmhaFwdEpilogueIS6_fNS8_IJNS9_ILi64EEESA_SA_EEEEENS2_23IndividualTileSchedulerEJEEEEEvNT_6ParamsE,"",@"SHT_CUDA_INFO"
	.sectionflags	@""
	.align	4


	//----- nvinfo : EIATTR_CUDA_API_VERSION
	.align		4
        /*0000*/ 	.byte	0x04, 0x37
        /*0002*/ 	.short	(.L_24 - .L_23)
.L_23:
        /*0004*/ 	.word	0x00000082


	//----- nvinfo : EIATTR_KPARAM_INFO
	.align		4
.L_24:
        /*0008*/ 	.byte	0x04, 0x17
        /*000a*/ 	.short	(.L_26 - .L_25)
.L_25:
        /*000c*/ 	.word	0x00000000
        /*0010*/ 	.short	0x0000
        /*0012*/ 	.short	0x0070
        /*0014*/ 	.byte	0x00, 0xf0, 0x01, 0x20


	//----- nvinfo : EIATTR_SPARSE_MMA_MASK
	.align		4
.L_26:
        /*0018*/ 	.byte	0x03, 0x50
        /*001a*/ 	.short	0x0000


	//----- nvinfo : EIATTR_MAXREG_COUNT
	.align		4
        /*001c*/ 	.byte	0x03, 0x1b
        /*001e*/ 	.short	0x00a8


	//----- nvinfo : EIATTR_NUM_BARRIERS
	.align		4
        /*0020*/ 	.byte	0x02, 0x4c
        /*0022*/ 	.byte	0x02
	.zero		1


	//----- nvinfo : EIATTR_EXTERNS
	.align		4
        /*0024*/ 	.byte	0x04, 0x0f
        /*0026*/ 	.short	(.L_28 - .L_27)


	//   ....[0]....
	.align		4
.L_27:
        /*0028*/ 	.word	index@(__assertfail)


	//----- nvinfo : EIATTR_MERCURY_ISA_VERSION
	.align		4
.L_28:
        /*002c*/ 	.byte	0x03, 0x5f
        /*002e*/ 	.short	0x0101


	//----- nvinfo : EIATTR_INT_WARP_WIDE_INSTR_OFFSETS
	.align		4
        /*0030*/ 	.byte	0x04, 0x31
        /*0032*/ 	.short	(.L_30 - .L_29)


	//   ....[0]....
.L_29:
        /*0034*/ 	.word	0x000006f0


	//   ....[1]....
        /*0038*/ 	.word	0x00000700


	//   ....[2]....
        /*003c*/ 	.word	0x00000710


	//   ....[3]....
        /*0040*/ 	.word	0x00000720


	//   ....[4]....
        /*0044*/ 	.word	0x00000790


	//----- nvinfo : EIATTR_COOP_GROUP_MASK_REGIDS
	.align		4
.L_30:
        /*0048*/ 	.byte	0x04, 0x29
        /*004a*/ 	.short	(.L_32 - .L_31)


	//   ....[0]....
.L_31:
        /*004c*/ 	.word	0xffffffff


	//   ....[1]....
        /*0050*/ 	.word	0xffffffff


	//   ....[2]....
        /*0054*/ 	.word	0xffffffff


	//   ....[3]....
        /*0058*/ 	.word	0xffffffff


	//   ....[4]....
        /*005c*/ 	.word	0xffffffff


	//   ....[5]....
        /*0060*/ 	.word	0xffffffff


	//   ....[6]....
        /*0064*/ 	.word	0xffffffff


	//   ....[7]....
        /*0068*/ 	.word	0xffffffff


	//   ....[8]....
        /*006c*/ 	.word	0xffffffff


	//   ....[9]....
        /*0070*/ 	.word	0xffffffff


	//   ....[10]....
        /*0074*/ 	.word	0xffffffff


	//   ....[11]....
        /*0078*/ 	.word	0xffffffff


	//   ....[12]....
        /*007c*/ 	.word	0xffffffff


	//   ....[13]....
        /*0080*/ 	.word	0xffffffff


	//   ....[14]....
        /*0084*/ 	.word	0xffffffff


	//   ....[15]....
        /*0088*/ 	.word	0xffffffff


	//   ....[16]....
        /*008c*/ 	.word	0xffffffff


	//   ....[17]....
        /*0090*/ 	.word	0xffffffff


	//----- nvinfo : EIATTR_COOP_GROUP_INSTR_OFFSETS
	.align		4
.L_32:
        /*0094*/ 	.byte	0x04, 0x28
        /*0096*/ 	.short	(.L_34 - .L_33)


	//   ....[0]....
.L_33:
        /*0098*/ 	.word	0x00000050


	//   ....[1]....
        /*009c*/ 	.word	0x00000080


	//   ....[2]....
        /*00a0*/ 	.word	0x000001b0


	//   ....[3]....
        /*00a4*/ 	.word	0x00000370


	//   ....[4]....
        /*00a8*/ 	.word	0x00000530


	//   ....[5]....
        /*00ac*/ 	.word	0x00000690


	//   ....[6]....
        /*00b0*/ 	.word	0x000015c0


	//   ....[7]....
        /*00b4*/ 	.word	0x00001650


	//   ....[8]....
        /*00b8*/ 	.word	0x000016a0


	//   ....[9]....
        /*00bc*/ 	.word	0x00001750


	//   ....[10]....
        /*00c0*/ 	.word	0x00003f30


	//   ....[11]....
        /*00c4*/ 	.word	0x00003f60


	//   ....[12]....
        /*00c8*/ 	.word	0x000046e0


	//   ....[13]....
        /*00cc*/ 	.word	0x00004800


	//   ....[14]....
        /*00d0*/ 	.word	0x00006580


	//   ....[15]....
        /*00d4*/ 	.word	0x000065b0


	//   ....[16]....
        /*00d8*/ 	.word	0x00006600


	//   ....[17]....
        /*00dc*/ 	.word	0x00006610


	//----- nvinfo : EIATTR_REG_RECONFIG
	.align		4
.L_34:
        /*00e0*/ 	.byte	0x01, 0x54
	.zero		2


	//----- nvinfo : EIATTR_SYSCALL_OFFSETS
	.align		4
        /*00e4*/ 	.byte	0x04, 0x46
        /*00e6*/ 	.short	(.L_36 - .L_35)


	//   ....[0]....
.L_35:
        /*00e8*/ 	.word	0x000071f0


	//   ....[1]....
        /*00ec*/ 	.word	0x00007350


	//----- nvinfo : EIATTR_MBARRIER_INSTR_OFFSETS
	.align		4
.L_36:
        /*00f0*/ 	.byte	0x04, 0x39
        /*00f2*/ 	.short	(.L_38 - .L_37)


	//   ....[0]....
.L_37:
        /*00f4*/ 	.word	0x00000320
        /*00f8*/ 	.word	0x000000ff
        /*00fc*/ 	.word	0x00030050
        /*0100*/ 	.short	0x0100
        /*0102*/ 	.byte	0x0b
	.zero		1


	//   ....[1]....
        /*0104*/ 	.word	0x00000330
        /*0108*/ 	.word	0x000000ff
        /*010c*/ 	.word	0x00030060
        /*0110*/ 	.short	0x0100
        /*0112*/ 	.byte	0x0b
	.zero		1


	//   ....[2]....
        /*0114*/ 	.word	0x00000340
        /*0118*/ 	.word	0x000000ff
        /*011c*/ 	.word	0x00030058
        /*0120*/ 	.short	0x0100
        /*0122*/ 	.byte	0x0b
	.zero		1


	//   ....[3]....
        /*0124*/ 	.word	0x00000350
        /*0128*/ 	.word	0x000000ff
        /*012c*/ 	.word	0x00030068
        /*0130*/ 	.short	0x0100
        /*0132*/ 	.byte	0x0b
	.zero		1


	//   ....[4]....
        /*0134*/ 	.word	0x00000480
        /*0138*/ 	.word	0x000000ff
        /*013c*/ 	.word	0x00030000
        /*0140*/ 	.short	0x0100
        /*0142*/ 	.byte	0x0b
	.zero		1


	//   ....[5]....
        /*0144*/ 	.word	0x00000490
        /*0148*/ 	.word	0x000000ff
        /*014c*/ 	.word	0x00030028
        /*0150*/ 	.short	0x0100
        /*0152*/ 	.byte	0x0b
	.zero		1


	//   ....[6]....
        /*0154*/ 	.word	0x000004a0
        /*0158*/ 	.word	0x000000ff
        /*015c*/ 	.word	0x00030008
        /*0160*/ 	.short	0x0100
        /*0162*/ 	.byte	0x0b
	.zero		1


	//   ....[7]....
        /*0164*/ 	.word	0x000004b0
        /*0168*/ 	.word	0x000000ff
        /*016c*/ 	.word	0x00030030
        /*0170*/ 	.short	0x0100
        /*0172*/ 	.byte	0x0b
	.zero		1


	//   ....[8]....
        /*0174*/ 	.word	0x000004c0
        /*0178*/ 	.word	0x000000ff
        /*017c*/ 	.word	0x00030010
        /*0180*/ 	.short	0x0100
        /*0182*/ 	.byte	0x0b
	.zero		1


	//   ....[9]....
        /*0184*/ 	.word	0x000004d0
        /*0188*/ 	.word	0x000000ff
        /*018c*/ 	.word	0x00030038
        /*0190*/ 	.short	0x0100
        /*0192*/ 	.byte	0x0b
	.zero		1


	//   ....[10]....
        /*0194*/ 	.word	0x000004e0
        /*0198*/ 	.word	0x000000ff
        /*019c*/ 	.word	0x00030018
        /*01a0*/ 	.short	0x0100
        /*01a2*/ 	.byte	0x0b
	.zero		1


	//   ....[11]....
        /*01a4*/ 	.word	0x000004f0
        /*01a8*/ 	.word	0x000000ff
        /*01ac*/ 	.word	0x00030040
        /*01b0*/ 	.short	0x0100
        /*01b2*/ 	.byte	0x0b
	.zero		1


	//   ....[12]....
        /*01b4*/ 	.word	0x00000500
        /*01b8*/ 	.word	0x000000ff
        /*01bc*/ 	.word	0x00030020
        /*01c0*/ 	.short	0x0100
        /*01c2*/ 	.byte	0x0b
	.zero		1


	//   ....[13]....
        /*01c4*/ 	.word	0x00000510
        /*01c8*/ 	.word	0x000000ff
        /*01cc*/ 	.word	0x00030048
        /*01d0*/ 	.short	0x0100
        /*01d2*/ 	.byte	0x0b
	.zero		1


	//   ....[14]....
        /*01d4*/ 	.word	0x00000640
        /*01d8*/ 	.word	0x000000ff
        /*01dc*/ 	.word	0x00030070
        /*01e0*/ 	.short	0x0100
        /*01e2*/ 	.byte	0x0b
	.zero		1


	//   ....[15]....
        /*01e4*/ 	.word	0x00000650
        /*01e8*/ 	.word	0x000000ff
        /*01ec*/ 	.word	0x00030080
        /*01f0*/ 	.short	0x0100
        /*01f2*/ 	.byte	0x0b
	.zero		1


	//   ....[16]....
        /*01f4*/ 	.word	0x00000660
        /*01f8*/ 	.word	0x000000ff
        /*01fc*/ 	.word	0x00030078
        /*0200*/ 	.short	0x0100
        /*0202*/ 	.byte	0x0b
	.zero		1


	//   ....[17]....
        /*0204*/ 	.word	0x00000670
        /*0208*/ 	.word	0x000000ff
        /*020c*/ 	.word	0x00030088
        /*0210*/ 	.short	0x0100
        /*0212*/ 	.byte	0x0b
	.zero		1


	//   ....[18]....
        /*0214*/ 	.word	0x000007b0
        /*0218*/ 	.word	0x000000ff
        /*021c*/ 	.word	0x00030090
        /*0220*/ 	.short	0x0100
        /*0222*/ 	.byte	0x08
	.zero		1


	//   ....[19]....
        /*0224*/ 	.word	0x000007c0
        /*0228*/ 	.word	0x000000ff
        /*022c*/ 	.word	0x00030098
        /*0230*/ 	.short	0x0100
        /*0232*/ 	.byte	0x08
	.zero		1


	//   ....[20]....
        /*0234*/ 	.word	0x000007d0
        /*0238*/ 	.word	0x000000ff
        /*023c*/ 	.word	0x000300a0
        /*0240*/ 	.short	0x0100
        /*0242*/ 	.byte	0x08
	.zero		1


	//   ....[21]....
        /*0244*/ 	.word	0x000007e0
        /*0248*/ 	.word	0x000000ff
        /*024c*/ 	.word	0x000300a8
        /*0250*/ 	.short	0x0100
        /*0252*/ 	.byte	0x08
	.zero		1


	//   ....[22]....
        /*0254*/ 	.word	0x000008e0
        /*0258*/ 	.word	0x000000ff
        /*025c*/ 	.word	0x000300c0
        /*0260*/ 	.short	0x0100
        /*0262*/ 	.byte	0x0b
	.zero		1


	//   ....[23]....
        /*0264*/ 	.word	0x000008f0
        /*0268*/ 	.word	0x000000ff
        /*026c*/ 	.word	0x000300e0
        /*0270*/ 	.short	0x0100
        /*0272*/ 	.byte	0x0b
	.zero		1


	//   ....[24]....
        /*0274*/ 	.word	0x00000900
        /*0278*/ 	.word	0x000000ff
        /*027c*/ 	.word	0x000300c8
        /*0280*/ 	.short	0x0100
        /*0282*/ 	.byte	0x0b
	.zero		1


	//   ....[25]....
        /*0284*/ 	.word	0x00000910
        /*0288*/ 	.word	0x000000ff
        /*028c*/ 	.word	0x000300e8
        /*0290*/ 	.short	0x0100
        /*0292*/ 	.byte	0x0b
	.zero		1


	//   ....[26]....
        /*0294*/ 	.word	0x00000920
        /*0298*/ 	.word	0x000000ff
        /*029c*/ 	.word	0x000300d0
        /*02a0*/ 	.short	0x0100
        /*02a2*/ 	.byte	0x0b
	.zero		1


	//   ....[27]....
        /*02a4*/ 	.word	0x00000930
        /*02a8*/ 	.word	0x000000ff
        /*02ac*/ 	.word	0x000300f0
        /*02b0*/ 	.short	0x0100
        /*02b2*/ 	.byte	0x0b
	.zero		1


	//   ....[28]....
        /*02b4*/ 	.word	0x00000940
        /*02b8*/ 	.word	0x000000ff
        /*02bc*/ 	.word	0x000300d8
        /*02c0*/ 	.short	0x0100
        /*02c2*/ 	.byte	0x0b
	.zero		1


	//   ....[29]....
        /*02c4*/ 	.word	0x00000950
        /*02c8*/ 	.word	0x000000ff
        /*02cc*/ 	.word	0x000300f8
        /*02d0*/ 	.short	0x0100
        /*02d2*/ 	.byte	0x0b
	.zero		1


	//   ....[30]....
        /*02d4*/ 	.word	0x00000d50
        /*02d8*/ 	.word	0x000000ff
        /*02dc*/ 	.word	0x00030050
        /*02e0*/ 	.short	0x010a
        /*02e2*/ 	.byte	0x08
	.zero		1


	//   ....[31]....
        /*02e4*/ 	.word	0x00000dc0
        /*02e8*/ 	.word	0x000000ff
        /*02ec*/ 	.word	0x00030000
        /*02f0*/ 	.short	0x010a
        /*02f2*/ 	.byte	0x25
	.zero		1


	//   ....[32]....
        /*02f4*/ 	.word	0x00000e30
        /*02f8*/ 	.word	0x000000ff
        /*02fc*/ 	.word	0x00000000
        /*0300*/ 	.short	0x010a
        /*0302*/ 	.byte	0x0a
	.zero		1


	//   ....[33]....
        /*0304*/ 	.word	0x000033f0
        /*0308*/ 	.word	0x00000000
        /*030c*/ 	.word	0x00000000
        /*0310*/ 	.short	0x0101
        /*0312*/ 	.byte	0x0b
	.zero		1


	//   ....[34]....
        /*0314*/ 	.word	0x00003560
        /*0318*/ 	.word	0x000000ff
        /*031c*/ 	.word	0x00030008
        /*0320*/ 	.short	0x010a
        /*0322*/ 	.byte	0x25
	.zero		1


	//   ....[35]....
        /*0324*/ 	.word	0x00003880
        /*0328*/ 	.word	0x000000ff
        /*032c*/ 	.word	0x00000000
        /*0330*/ 	.short	0x0101
        /*0332*/ 	.byte	0x0a
	.zero		1


	//   ....[36]....
        /*0334*/ 	.word	0x000039d0
        /*0338*/ 	.word	0x000000ff
        /*033c*/ 	.word	0x00030000
        /*0340*/ 	.short	0x010a
        /*0342*/ 	.byte	0x0a
	.zero		1


	//   ....[37]....
        /*0344*/ 	.word	0x00005ac0
        /*0348*/ 	.word	0x000000ff
        /*034c*/ 	.word	0x00030000
        /*0350*/ 	.short	0x010a
        /*0352*/ 	.byte	0x0b
	.zero		1


	//   ....[38]....
        /*0354*/ 	.word	0x000060d0
        /*0358*/ 	.word	0x000000ff
        /*035c*/ 	.word	0x00030000
        /*0360*/ 	.short	0x010a
        /*0362*/ 	.byte	0x0b
	.zero		1


	//   ....[39]....
        /*0364*/ 	.word	0x000063d0
        /*0368*/ 	.word	0x000000ff
        /*036c*/ 	.word	0x00000000
        /*0370*/ 	.short	0x0101
        /*0372*/ 	.byte	0x0b
	.zero		1


	//   ....[40]....
        /*0374*/ 	.word	0x00006480
        /*0378*/ 	.word	0x000000ff
        /*037c*/ 	.word	0x00000000
        /*0380*/ 	.short	0x0101
        /*0382*/ 	.byte	0x04
	.zero		1


	//   ....[41]....
        /*0384*/ 	.word	0x00006c20
        /*0388*/ 	.word	0x000000ff
        /*038c*/ 	.word	0x00030098
        /*0390*/ 	.short	0x010a
        /*0392*/ 	.byte	0x04
	.zero		1


	//   ....[42]....
        /*0394*/ 	.word	0x00008150
        /*0398*/ 	.word	0x00000000
        /*039c*/ 	.word	0x00030090
        /*03a0*/ 	.short	0x0101
        /*03a2*/ 	.byte	0x25
	.zero		1


	//   ....[43]....
        /*03a4*/ 	.word	0x000082a0
        /*03a8*/ 	.word	0x00000003
        /*03ac*/ 	.word	0x00030060
        /*03b0*/ 	.short	0x010a
        /*03b2*/ 	.byte	0x3f
	.zero		1


	//   ....[44]....
        /*03b4*/ 	.word	0x00008550
        /*03b8*/ 	.word	0x00000005
        /*03bc*/ 	.word	0x00030028
        /*03c0*/ 	.short	0x010a
        /*03c2*/ 	.byte	0x3f
	.zero		1


	//   ....[45]....
        /*03c4*/ 	.word	0x00008800
        /*03c8*/ 	.word	0x00000004
        /*03cc*/ 	.word	0x00030060
        /*03d0*/ 	.short	0x010a
        /*03d2*/ 	.byte	0x3f
	.zero		1


	//   ....[46]....
        /*03d4*/ 	.word	0x00008ae0
        /*03d8*/ 	.word	0x00000003
        /*03dc*/ 	.word	0x00030028
        /*03e0*/ 	.short	0x010a
        /*03e2*/ 	.byte	0x3f
	.zero		1


	//   ....[47]....
        /*03e4*/ 	.word	0x00008e80
        /*03e8*/ 	.word	0x00000006
        /*03ec*/ 	.word	0x00030028
        /*03f0*/ 	.short	0x010a
        /*03f2*/ 	.byte	0x3f
	.zero		1


	//   ....[48]....
        /*03f4*/ 	.word	0x00009160
        /*03f8*/ 	.word	0x00000006
        /*03fc*/ 	.word	0x00030028
        /*0400*/ 	.short	0x010a
        /*0402*/ 	.byte	0x3f
	.zero		1


	//   ....[49]....
        /*0404*/ 	.word	0x00009430
        /*0408*/ 	.word	0x00000003
        /*040c*/ 	.word	0x00030050
        /*0410*/ 	.short	0x010a
        /*0412*/ 	.byte	0x3f
	.zero		1


	//   ....[50]....
        /*0414*/ 	.word	0x00009490
        /*0418*/ 	.word	0x00000000
        /*041c*/ 	.word	0x00030000
        /*0420*/ 	.short	0x010a
        /*0422*/ 	.byte	0x3f
	.zero		1


	//   ....[51]....
        /*0424*/ 	.word	0x000094f0
        /*0428*/ 	.word	0x00000003
        /*042c*/ 	.word	0x00000000
        /*0430*/ 	.short	0x010a
        /*0432*/ 	.byte	0x3f
	.zero		1


	//   ....[52]....
        /*0434*/ 	.word	0x00009550
        /*0438*/ 	.word	0x00000006
        /*043c*/ 	.word	0x00030008
        /*0440*/ 	.short	0x010a
        /*0442*/ 	.byte	0x3f
	.zero		1


	//   ....[53]....
        /*0444*/ 	.word	0x000095b0
        /*0448*/ 	.word	0x00000004
        /*044c*/ 	.word	0x00030000
        /*0450*/ 	.short	0x010a
        /*0452*/ 	.byte	0x3f
	.zero		1


	//   ....[54]....
        /*0454*/ 	.word	0x00009610
        /*0458*/ 	.word	0x00000008
        /*045c*/ 	.word	0x00030000
        /*0460*/ 	.short	0x010a
        /*0462*/ 	.byte	0x3f
	.zero		1


	//   ....[55]....
        /*0464*/ 	.word	0x00009670
        /*0468*/ 	.word	0x00000003
        /*046c*/ 	.word	0x00030098
        /*0470*/ 	.short	0x010a
        /*0472*/ 	.byte	0x3f
	.zero		1


	//   ....[56]....
        /*0474*/ 	.word	0x000096c0
        /*0478*/ 	.word	0x00000003
        /*047c*/ 	.word	0x00030060
        /*0480*/ 	.short	0x010a
        /*0482*/ 	.byte	0x3f
	.zero		1


	//   ....[57]....
        /*0484*/ 	.word	0x00009710
        /*0488*/ 	.word	0x00000005
        /*048c*/ 	.word	0x00030028
        /*0490*/ 	.short	0x010a
        /*0492*/ 	.byte	0x3f
	.zero		1


	//   ....[58]....
        /*0494*/ 	.word	0x00009760
        /*0498*/ 	.word	0x00000004
        /*049c*/ 	.word	0x00030060
        /*04a0*/ 	.short	0x010a
        /*04a2*/ 	.byte	0x3f
	.zero		1


	//   ....[59]....
        /*04a4*/ 	.word	0x000097b0
        /*04a8*/ 	.word	0x00000003
        /*04ac*/ 	.word	0x00030028
        /*04b0*/ 	.short	0x010a
        /*04b2*/ 	.byte	0x3f
	.zero		1


	//   ....[60]....
        /*04b4*/ 	.word	0x00009800
        /*04b8*/ 	.word	0x00000006
        /*04bc*/ 	.word	0x00030028
        /*04c0*/ 	.short	0x010a
        /*04c2*/ 	.byte	0x3f
	.zero		1


	//   ....[61]....
        /*04c4*/ 	.word	0x00009850
        /*04c8*/ 	.word	0x00000006
        /*04cc*/ 	.word	0x00030028
        /*04d0*/ 	.short	0x010a
        /*04d2*/ 	.byte	0x3f
	.zero		1


	//----- nvinfo : EIATTR_NUM_MBARRIERS
	.align		4
.L_38:
        /*04d4*/ 	.byte	0x03, 0x38
        /*04d6*/ 	.short	0x001e


	//----- nvinfo : EIATTR_EXIT_INSTR_OFFSETS
	.align		4
        /*04d8*/ 	.byte	0x04, 0x1c
        /*04da*/ 	.short	(.L_40 - .L_39)


	//   ....[0]....
.L_39:
        /*04dc*/ 	.word	0x000009f0


	//   ....[1]....
        /*04e0*/ 	.word	0x00008160


	//   ....[2]....
        /*04e4*/ 	.word	0x000081a0


	//   ....[3]....
        /*04e8*/ 	.word	0x00008d50


	//   ....[4]....
        /*04ec*/ 	.word	0x00009410


	//----- nvinfo : EIATTR_MAX_THREADS
	.align		4
.L_40:
        /*04f0*/ 	.byte	0x04, 0x05
        /*04f2*/ 	.short	(.L_42 - .L_41)
.L_41:
        /*04f4*/ 	.word	0x00000180
        /*04f8*/ 	.word	0x00000001
        /*04fc*/ 	.word	0x00000001


	//----- nvinfo : EIATTR_CRS_STACK_SIZE
	.align		4
.L_42:
        /*0500*/ 	.byte	0x04, 0x1e
        /*0502*/ 	.short	(.L_44 - .L_43)
.L_43:
        /*0504*/ 	.word	0x00000000


	//----- nvinfo : EIATTR_CBANK_PARAM_SIZE
	.align		4
.L_44:
        /*0508*/ 	.byte	0x03, 0x19
        /*050a*/ 	.short	0x0870


	//----- nvinfo : EIATTR_PARAM_CBANK
	.align		4
        /*050c*/ 	.byte	0x04, 0x0a
        /*050e*/ 	.short	(.L_46 - .L_45)
	.align		4
.L_45:
        /*0510*/ 	.word	index@(.nv.constant0._ZN7cutlass13device_kernelINS_4fmha6kernel28FmhaKernelTmaWarpSpecializedINS1_10collective30FmhaMainloopTmaWarpSpecializedINS_10bfloat16_tEffN4cute5tupleIJNS7_1CILi128EEESA_SA_EEENS8_IJiNS9_ILi1EEENS8_IJiiEEEEEESE_SE_NS4_13DefaultFusionEJEEENS4_15FmhaFwdEpilogueIS6_fNS8_IJNS9_ILi64EEESA_SA_EEEEENS2_23IndividualTileSchedulerEJEEEEEvNT_6ParamsE)
        /*0514*/ 	.short	0x0210
        /*0516*/ 	.short	0x0870


	//----- nvinfo : EIATTR_SW_WAR
	.align		4
.L_46:
        /*0518*/ 	.byte	0x04, 0x36
        /*051a*/ 	.short	(.L_48 - .L_47)
.L_47:
        /*051c*/ 	.word	0x00000008
.L_48:


//--------------------- .nv.callgraph             --------------------------
	.section	.nv.callgraph,"",@"SHT_CUDA_CALLGRAPH"
	.align	4
	.sectionentsize	8
	.align		4
        /*0000*/ 	.word	0x00000000
	.align		4
        /*0004*/ 	.word	0xffffffff
	.align		4
        /*0008*/ 	.word	index@(_ZN7cutlass13device_kernelINS_4fmha6kernel28FmhaKernelTmaWarpSpecializedINS1_10collective30FmhaMainloopTmaWarpSpecializedINS_10bfloat16_tEffN4cute5tupleIJNS7_1CILi128EEESA_SA_EEENS8_IJiNS9_ILi1EEENS8_IJiiEEEEEESE_SE_NS4_13DefaultFusionEJEEENS4_15FmhaFwdEpilogueIS6_fNS8_IJNS9_ILi64EEESA_SA_EEEEENS2_23IndividualTileSchedulerEJEEEEEvNT_6ParamsE)
	.align		4
        /*000c*/ 	.word	index@(__assertfail)
	.align		4
        /*0010*/ 	.word	0x00000000
	.align		4
        /*0014*/ 	.word	0xfffffffe
	.align		4
        /*0018*/ 	.word	0x00000000
	.align		4
        /*001c*/ 	.word	0xfffffffd
	.align		4
        /*0020*/ 	.word	0x00000000
	.align		4
        /*0024*/ 	.word	0xfffffffc


//--------------------- .nv.constant4             --------------------------
	.section	.nv.constant4,"a",@progbits
	.align	8
	.align		8
.nv.constant4:
        /*0000*/ 	.dword	__assertfail
	.align		8
        /*0008*/ 	.dword	__unnamed_1
	.align		8
        /*0010*/ 	.dword	__unnamed_2
	.align		8
        /*0018*/ 	.dword	_ZN39_INTERNAL_49bf349b_4_k_cu_af9a38be_26724cuda3std3__45__cpo5beginE
	.align		8
        /*0020*/ 	.dword	_ZN39_INTERNAL_49bf349b_4_k_cu_af9a38be_26724cuda3std3__45__cpo3endE
	.align		8
        /*0028*/ 	.dword	_ZN39_INTERNAL_49bf349b_4_k_cu_af9a38be_26724cuda3std3__45__cpo6cbeginE
	.align		8
        /*0030*/ 	.dword	_ZN39_INTERNAL_49bf349b_4_k_cu_af9a38be_26724cuda3std3__45__cpo4cendE
	.align		8
        /*0038*/ 	.dword	_ZN39_INTERNAL_49bf349b_4_k_cu_af9a38be_26724cuda3std3__441_GLOBAL__N__49bf349b_4_k_cu_af9a38be_26726ignoreE
	.align		8
        /*0040*/ 	.dword	_ZN39_INTERNAL_49bf349b_4_k_cu_af9a38be_26724cuda3std3__419piecewise_constructE
	.align		8
        /*0048*/ 	.dword	_ZN39_INTERNAL_49bf349b_4_k_cu_af9a38be_26724cuda3std3__48in_placeE
	.align		8
        /*0050*/ 	.dword	_ZN39_INTERNAL_49bf349b_4_k_cu_af9a38be_26724cuda3std6ranges3__45__cpo4swapE
	.align		8
        /*0058*/ 	.dword	_ZN39_INTERNAL_49bf349b_4_k_cu_af9a38be_26724cuda3std6ranges3__45__cpo9iter_moveE
	.align		8
        /*0060*/ 	.dword	_ZN39_INTERNAL_49bf349b_4_k_cu_af9a38be_26724cute7productE
	.align		8
        /*0068*/ 	.dword	_ZN39_INTERNAL_49bf349b_4_k_cu_af9a38be_26724cute1_E
	.align		8
        /*0070*/ 	.dword	$str$24
	.align		8
        /*0078*/ 	.dword	$str$25


//--------------------- .text._ZN7cutlass13device_kernelINS_4fmha6kernel28FmhaKernelTmaWarpSpecializedINS1_10collective30FmhaMainloopTmaWarpSpecializedINS_10bfloat16_tEffN4cute5tupleIJNS7_1CILi128EEESA_SA_EEENS8_IJiNS9_ILi1EEENS8_IJiiEEEEEESE_SE_NS4_13DefaultFusionEJEEENS4_15FmhaFwdEpilogueIS6_fNS8_IJNS9_ILi64EEESA_SA_EEEEENS2_23IndividualTileSchedulerEJEEEEEvNT_6ParamsE --------------------------
	.section	.text._ZN7cutlass13device_kernelINS_4fmha6kernel28FmhaKernelTmaWarpSpecializedINS1_10collective30FmhaMainloopTmaWarpSpecializedINS_10bfloat16_tEffN4cute5tupleIJNS7_1CILi128EEESA_SA_EEENS8_IJiNS9_ILi1EEENS8_IJiiEEEEEESE_SE_NS4_13DefaultFusionEJEEENS4_15FmhaFwdEpilogueIS6_fNS8_IJNS9_ILi64EEESA_SA_EEEEENS2_23IndividualTileSchedulerEJEEEEEvNT_6ParamsE,"ax",@progbits
	.align	128
.text._ZN7cutlass13device_kernelINS_4fmha6kernel28FmhaKernelTmaWarpSpecializedINS1_10collective30FmhaMainloopTmaWarpSpecializedINS_10bfloat16_tEffN4cute5tupleIJNS7_1CILi128EEESA_SA_EEENS8_IJiNS9_ILi1EEENS8_IJiiEEEEEESE_SE_NS4_13DefaultFusionEJEEENS4_15FmhaFwdEpilogueIS6_fNS8_IJNS9_ILi64EEESA_SA_EEEEENS2_23IndividualTileSchedulerEJEEEEEvNT_6ParamsE:
        .type           _ZN7cutlass13device_kernelINS_4fmha6kernel28FmhaKernelTmaWarpSpecializedINS1_10collective30FmhaMainloopTmaWarpSpecializedINS_10bfloat16_tEffN4cute5tupleIJNS7_1CILi128EEESA_SA_EEENS8_IJiNS9_ILi1EEENS8_IJiiEEEEEESE_SE_NS4_13DefaultFusionEJEEENS4_15FmhaFwdEpilogueIS6_fNS8_IJNS9_ILi64EEESA_SA_EEEEENS2_23IndividualTileSchedulerEJEEEEEvNT_6ParamsE,@function
        .size           _ZN7cutlass13device_kernelINS_4fmha6kernel28FmhaKernelTmaWarpSpecializedINS1_10collective30FmhaMainloopTmaWarpSpecializedINS_10bfloat16_tEffN4cute5tupleIJNS7_1CILi128EEESA_SA_EEENS8_IJiNS9_ILi1EEENS8_IJiiEEEEEESE_SE_NS4_13DefaultFusionEJEEENS4_15FmhaFwdEpilogueIS6_fNS8_IJNS9_ILi64EEESA_SA_EEEEENS2_23IndividualTileSchedulerEJEEEEEvNT_6ParamsE,(.L_x_110 - _ZN7cutlass13device_kernelINS_4fmha6kernel28FmhaKernelTmaWarpSpecializedINS1_10collective30FmhaMainloopTmaWarpSpecializedINS_10bfloat16_tEffN4cute5tupleIJNS7_1CILi128EEESA_SA_EEENS8_IJiNS9_ILi1EEENS8_IJiiEEEEEESE_SE_NS4_13DefaultFusionEJEEENS4_15FmhaFwdEpilogueIS6_fNS8_IJNS9_ILi64EEESA_SA_EEEEENS2_23IndividualTileSchedulerEJEEEEEvNT_6ParamsE)
        .other          _ZN7cutlass13device_kernelINS_4fmha6kernel28FmhaKernelTmaWarpSpecializedINS1_10collective30FmhaMainloopTmaWarpSpecializedINS_10bfloat16_tEffN4cute5tupleIJNS7_1CILi128EEESA_SA_EEENS8_IJiNS9_ILi1EEENS8_IJiiEEEEEESE_SE_NS4_13DefaultFusionEJEEENS4_15FmhaFwdEpilogueIS6_fNS8_IJNS9_ILi64EEESA_SA_EEEEENS2_23IndividualTileSchedulerEJEEEEEvNT_6ParamsE,@"STO_CUDA_ENTRY STV_DEFAULT"
_ZN7cutlass13device_kernelINS_4fmha6kernel28FmhaKernelTmaWarpSpecializedINS1_10collective30FmhaMainloopTmaWarpSpecializedINS_10bfloat16_tEffN4cute5tupleIJNS7_1CILi128EEESA_SA_EEENS8_IJiNS9_ILi1EEENS8_IJiiEEEEEESE_SE_NS4_13DefaultFusionEJEEENS4_15FmhaFwdEpilogueIS6_fNS8_IJNS9_ILi64EEESA_SA_EEEEENS2_23IndividualTileSchedulerEJEEEEEvNT_6ParamsE:
[----:B------:R-:W1:Y:S01]  /*0000*/  LDC R1, c[0x0][0x28] ;  /* 0x00000a00ff017b82 */ /* 0x000e620000000800 */
[----:B------:R-:W2:Y:S01]  /*0010*/  S2R R6, SR_TID.X ;  /* 0x0000000000067919 */ /* 0x000ea20000002100 */
[----:B------:R-:W-:Y:S01]  /*0020*/  ELECT P1, URZ, PT ;  /* 0x00000000003f782f */ /* 0x000fe20003820000 */
[----:B------:R-:W-:Y:S01]  /*0030*/  BSSY B0, `(.L_x_0) ;  /* 0x0000017000007945 */ /* 0x000fe20003800000 */
[----:B--2---:R-:W-:-:S05]  /*0040*/  SHF.R.U32.HI R0, RZ, 0x5, R6 ;  /* 0x00000005ff007819 */ /* 0x004fca0000011606 */
[----:B------:R-:W2:Y:S02]  /*0050*/  SHFL.IDX PT, R2, R0, RZ, 0x1f ;  /* 0x00001fff00027589 */ /* 0x000ea400000e0000 */
[----:B--2---:R-:W-:Y:S02]  /*0060*/  R2UR UR4, R2 ;  /* 0x00000000020472ca */ /* 0x004fe400000e0000 */
[----:B------:R-:W-:-:S06]  /*0070*/  SHF.R.U32.HI R2, RZ, 0x7, R6 ;  /* 0x00000007ff027819 */ /* 0x000fcc0000011606 */
[----:B------:R-:W2:Y:S05]  /*0080*/  SHFL.IDX PT, R2, R2, RZ, 0x1f ;  /* 0x00001fff02027589 */ /* 0x000eaa00000e0000 */
[----:B------:R-:W-:Y:S02]  /*0090*/  USHF.R.S32.HI UR5, URZ, 0x1f, UR4 ;  /* 0x0000001f3f057899 */ /* 0x000fe40008011404 */
[----:B------:R-:W-:Y:S02]  /*00a0*/  ISETP.NE.OR P0, PT, RZ, UR4, !P1 ;  /* 0x00000004ff007c0c */ /* 0x000fe4000cf05670 */
[----:B------:R-:W-:-:S04]  /*00b0*/  ULEA.HI UR5, UR5, UR4, URZ, 0x2 ;  /* 0x0000000405057291 */ /* 0x000fc8000f8f103f */
[----:B------:R-:W-:-:S04]  /*00c0*/  ULOP3.LUT UR5, UR5, 0xfffffffc, URZ, 0xc0, !UPT ;  /* 0xfffffffc05057892 */ /* 0x000fc8000f8ec03f */
[----:B------:R-:W-:-:S03]  /*00d0*/  UIADD3 UR5, UR4, -UR5, URZ ;  /* 0x8000000504057290 */ /* 0x000fc6000fffe03f */
[----:B-1----:R-:W-:Y:S09]  /*00e0*/  @P0 BRA `(.L_x_1) ;  /* 0x00000000002c0947 */ /* 0x002ff20003800000 */
[----:B------:R-:W-:Y:S02]  /*00f0*/  ULDC.64 UR6, c[0x0][0x198] ;  /* 0x0000660000067ab9 */ /* 0x000fe40000000a00 */
[----:B------:R-:W-:Y:S02]  /*0100*/  UIADD3 UR8, UP0, UR6, 0xf0, URZ ;  /* 0x000000f006087890 */ /* 0x000fe4000ff1e03f */
[----:B------:R-:W-:Y:S02]  /*0110*/  UIADD3 UR10, UP1, UR6, 0x1f0, URZ ;  /* 0x000001f0060a7890 */ /* 0x000fe4000ff3e03f */
[----:B------:R-:W-:Y:S02]  /*0120*/  UIADD3 UR6, UP2, UR6, 0x2f0, URZ ;  /* 0x000002f006067890 */ /* 0x000fe4000ff5e03f */
[----:B------:R-:W-:Y:S02]  /*0130*/  UIADD3.X UR9, URZ, UR7, URZ, UP0, !UPT ;  /* 0x000000073f097290 */ /* 0x000fe400087fe43f */
[----:B------:R-:W-:-:S02]  /*0140*/  UIADD3.X UR11, URZ, UR7, URZ, UP1, !UPT ;  /* 0x000000073f0b7290 */ /* 0x000fc40008ffe43f */
[----:B------:R-:W-:-:S05]  /*0150*/  UIADD3.X UR7, URZ, UR7, URZ, UP2, !UPT ;  /* 0x000000073f077290 */ /* 0x000fca00097fe43f */
[----:B------:R1:W-:Y:S02]  /*0160*/  UTMACCTL.PF [UR8] ;  /* 0x00000000080079b9 */ /* 0x0003e40008040000 */
[----:B------:R1:W-:Y:S02]  /*0170*/  UTMACCTL.PF [UR10] ;  /* 0x000000000a0079b9 */ /* 0x0003e40008040000 */
[----:B------:R1:W-:Y:S02]  /*0180*/  UTMACCTL.PF [UR6] ;  /* 0x00000000060079b9 */ /* 0x0003e40008040000 */
[----:B-1----:R-:W-:Y:S01]  /*0190*/  NOP ;  /* 0x0000000000007918 */ /* 0x002fe20000000000 */
.L_x_1:
[----:B------:R-:W-:Y:S05]  /*01a0*/  BSYNC B0 ;  /* 0x0000000000007941 */ /* 0x000fea0003800000 */
.L_x_0:
[----:B------:R-:W1:Y:S01]  /*01b0*/  SHFL.IDX PT, R3, R0, RZ, 0x1f ;  /* 0x00001fff00037589 */ /* 0x000e6200000e0000 */
[----:B--2---:R-:W-:Y:S01]  /*01c0*/  R2UR UR36, R2 ;  /* 0x00000000022472ca */ /* 0x004fe200000e0000 */
[----:B------:R-:W-:-:S12]  /*01d0*/  UISETP.NE.AND UP0, UPT, UR5, 0x1, UPT ;  /* 0x000000010500788c */ /* 0x000fd8000bf05270 */
[----:B------:R-:W-:Y:S02]  /*01e0*/  UIADD3 UR10, UR36, -0x1, URZ ;  /* 0xffffffff240a7890 */ /* 0x000fe4000fffe03f */
[----:B------:R-:W-:Y:S02]  /*01f0*/  UISETP.EQ.AND UP0, UPT, UR36, URZ, !UP0 ;  /* 0x0000003f2400728c */ /* 0x000fe4000c702270 */
[----:B------:R-:W-:Y:S02]  /*0200*/  UISETP.GE.U32.AND UP1, UPT, UR10, 0x4, UPT ;  /* 0x000000040a00788c */ /* 0x000fe4000bf26070 */
[----:B------:R-:W-:Y:S01]  /*0210*/  USEL UR4, URZ, 0x1, !UP0 ;  /* 0x000000013f047887 */ /* 0x000fe2000c000000 */
[----:B-1----:R-:W-:-:S03]  /*0220*/  ISETP.NE.AND P0, PT, R3, RZ, PT ;  /* 0x000000ff0300720c */ /* 0x002fc60003f05270 */
[----:B------:R-:W-:-:S10]  /*0230*/  USEL UR4, UR4, 0x2, UP1 ;  /* 0x0000000204047887 */ /* 0x000fd40008800000 */
[----:B------:R-:W-:Y:S05]  /*0240*/  @P0 BRA `(.L_x_2) ;  /* 0x0000000000480947 */ /* 0x000fea0003800000 */
[----:B------:R-:W1:Y:S01]  /*0250*/  S2UR UR11, SR_CgaCtaId ;  /* 0x00000000000b79c3 */ /* 0x000e620000008800 */
[----:B------:R-:W-:Y:S01]  /*0260*/  UMOV UR6, 0x400 ;  /* 0x0000040000067882 */ /* 0x000fe20000000000 */
[----:B------:R-:W-:Y:S01]  /*0270*/  UMOV UR7, 0x1 ;  /* 0x0000000100077882 */ /* 0x000fe20000000000 */
[----:B------:R-:W-:Y:S01]  /*0280*/  UMOV UR8, 0x80 ;  /* 0x0000008000087882 */ /* 0x000fe20000000000 */
[----:B------:R-:W-:Y:S01]  /*0290*/  ELECT P0, URZ, PT ;  /* 0x00000000003f782f */ /* 0x000fe20003800000 */
[----:B------:R-:W-:-:S04]  /*02a0*/  UIADD3 UR8, -UR8, 0x100000, URZ ;  /* 0x0010000008087890 */ /* 0x000fc8000fffe13f */
[----:B------:R-:W-:Y:S02]  /*02b0*/  USHF.L.U32 UR9, UR8, 0xb, URZ ;  /* 0x0000000b08097899 */ /* 0x000fe4000800063f */
[----:B------:R-:W-:Y:S02]  /*02c0*/  USHF.L.U32 UR8, UR8, 0x1, URZ ;  /* 0x0000000108087899 */ /* 0x000fe4000800063f */
[----:B-1----:R-:W-:Y:S02]  /*02d0*/  ULEA UR11, UR11, UR6, 0x18 ;  /* 0x000000060b0b7291 */ /* 0x002fe4000f8ec03f */
[----:B------:R-:W-:-:S04]  /*02e0*/  UIADD3 UR6, -UR7, 0x100000, URZ ;  /* 0x0010000007067890 */ /* 0x000fc8000fffe13f */
[----:B------:R-:W-:Y:S02]  /*02f0*/  USHF.L.U32 UR7, UR6, 0xb, URZ ;  /* 0x0000000b06077899 */ /* 0x000fe4000800063f */
[----:B------:R-:W-:Y:S01]  /*0300*/  USHF.L.U32 UR6, UR6, 0x1, URZ ;  /* 0x0000000106067899 */ /* 0x000fe2000800063f */
[----:B------:R-:W1:Y:S11]  /*0310*/  FENCE.VIEW.ASYNC.S ;  /* 0x00000000000073c6 */ /* 0x000e760000000000 */
[----:B-1----:R1:W2:Y:S01]  /*0320*/  SYNCS.EXCH.64 URZ, [UR11+0x30050], UR6 ;  /* 0x030050060b3f75b2 */ /* 0x0022a20008000100 */
[----:B------:R1:W3:Y:S01]  /*0330*/  SYNCS.EXCH.64 URZ, [UR11+0x30060], UR8 ;  /* 0x030060080b3f75b2 */ /* 0x0002e20008000100 */
[----:B------:R1:W4:Y:S01]  /*0340*/  SYNCS.EXCH.64 URZ, [UR11+0x30058], UR6 ;  /* 0x030058060b3f75b2 */ /* 0x0003220008000100 */
[----:B------:R1:W1:Y:S01]  /*0350*/  SYNCS.EXCH.64 URZ, [UR11+0x30068], UR8 ;  /* 0x030068080b3f75b2 */ /* 0x0002620008000100 */
[----:B------:R-:W-:Y:S01]  /*0360*/  NOP ;  /* 0x0000000000007918 */ /* 0x000fe20000000000 */
.L_x_2:
[----:B------:R-:W5:Y:S01]  /*0370*/  SHFL.IDX PT, R2, R0, RZ, 0x1f ;  /* 0x00001fff00027589 */ /* 0x000f6200000e0000 */
[----:B------:R-:W-:Y:S01]  /*0380*/  NOP ;  /* 0x0000000000007918 */ /* 0x000fe20000000000 */
[----:B-----5:R-:W-:-:S13]  /*0390*/  ISETP.NE.AND P0, PT, R2, RZ, PT ;  /* 0x000000ff0200720c */ /* 0x020fda0003f05270 */
[----:B------:R-:W-:Y:S05]  /*03a0*/  @P0 BRA `(.L_x_3) ;  /* 0x0000000000600947 */ /* 0x000fea0003800000 */
[----:B-1----:R-:W1:Y:S01]  /*03b0*/  S2UR UR7, SR_CgaCtaId ;  /* 0x00000000000779c3 */ /* 0x002e620000008800 */
[----:B------:R-:W-:Y:S01]  /*03c0*/  UMOV UR6, 0x400 ;  /* 0x0000040000067882 */ /* 0x000fe20000000000 */
[----:B------:R-:W-:Y:S01]  /*03d0*/  UMOV UR8, 0x1 ;  /* 0x0000000100087882 */ /* 0x000fe20000000000 */
[----:B------:R-:W-:Y:S01]  /*03e0*/  UMOV UR12, 0x100 ;  /* 0x00000100000c7882 */ /* 0x000fe20000000000 */
[----:B------:R-:W-:-:S04]  /*03f0*/  UIADD3 UR8, -UR8, 0x100000, URZ ;  /* 0x0010000008087890 */ /* 0x000fc8000fffe13f */
[----:B------:R-:W-:Y:S02]  /*0400*/  USHF.L.U32 UR9, UR8, 0xb, URZ ;  /* 0x0000000b08097899 */ /* 0x000fe4000800063f */
[----:B------:R-:W-:Y:S01]  /*0410*/  USHF.L.U32 UR8, UR8, 0x1, URZ ;  /* 0x0000000108087899 */ /* 0x000fe2000800063f */
[----:B------:R-:W-:Y:S01]  /*0420*/  ELECT P0, URZ, PT ;  /* 0x00000000003f782f */ /* 0x000fe20003800000 */
[----:B-1----:R-:W-:Y:S02]  /*0430*/  ULEA UR11, UR7, UR6, 0x18 ;  /* 0x00000006070b7291 */ /* 0x002fe4000f8ec03f */
[----:B------:R-:W-:-:S04]  /*0440*/  UIADD3 UR6, -UR12, 0x100000, URZ ;  /* 0x001000000c067890 */ /* 0x000fc8000fffe13f */
[----:B------:R-:W-:Y:S02]  /*0450*/  USHF.L.U32 UR7, UR6, 0xb, URZ ;  /* 0x0000000b06077899 */ /* 0x000fe4000800063f */
[----:B------:R-:W-:Y:S01]  /*0460*/  USHF.L.U32 UR6, UR6, 0x1, URZ ;  /* 0x0000000106067899 */ /* 0x000fe2000800063f */
[----:B------:R-:W1:Y:S03]  /*0470*/  FENCE.VIEW.ASYNC.S ;  /* 0x00000000000073c6 */ /* 0x000e660000000000 */
[----:B-1----:R1:W1:Y:S08]  /*0480*/  SYNCS.EXCH.64 URZ, [UR11+0x30000], UR8 ;  /* 0x030000080b3f75b2 */ /* 0x0022700008000100 */
[----:B------:R1:W1:Y:S01]  /*0490*/  SYNCS.EXCH.64 URZ, [UR11+0x30028], UR6 ;  /* 0x030028060b3f75b2 */ /* 0x0002620008000100 */
        /* <DEDUP_REMOVED lines=8> */
[----:B------:R-:W-:Y:S01]  /*0520*/  NOP ;  /* 0x0000000000007918 */ /* 0x000fe20000000000 */
.L_x_3:
        /* <DEDUP_REMOVED lines=21> */
[----:B------:R-:W-:Y:S01]  /*0680*/  NOP ;  /* 0x0000000000007918 */ /* 0x000fe20000000000 */
.L_x_4:
[----:B------:R-:W5:Y:S01]  /*0690*/  SHFL.IDX PT, R2, R0, RZ, 0x1f ;  /* 0x00001fff00027589 */ /* 0x000f6200000e0000 */
[----:B------:R-:W-:Y:S01]  /*06a0*/  ELECT P0, URZ, PT ;  /* 0x00000000003f782f */ /* 0x000fe20003800000 */
[----:B------:R-:W-:Y:S01]  /*06b0*/  NOP ;  /* 0x0000000000007918 */ /* 0x000fe20000000000 */
[----:B-1----:R-:W-:Y:S02]  /*06c0*/  UMOV UR6, 0x80 ;  /* 0x0000008000067882 */ /* 0x002fe40000000000 */
[C---:B-----5:R-:W-:Y:S02]  /*06d0*/  ISETP.NE.OR P0, PT, R2.reuse, RZ, !P0 ;  /* 0x000000ff0200720c */ /* 0x060fe40004705670 */
[----:B------:R-:W-:-:S11]  /*06e0*/  ISETP.NE.AND P2, PT, R2, RZ, PT ;  /* 0x000000ff0200720c */ /* 0x000fd60003f45270 */
[----:B------:R-:W-:Y:S01]  /*06f0*/  VOTEU.ALL UP0, P0 ;  /* 0x00000000003f7886 */ /* 0x000fe20000000000 */
[----:B------:R-:W-:Y:S01]  /*0700*/  VOTEU.ALL UP2, P0 ;  /* 0x00000000003f7886 */ /* 0x000fe20000040000 */
[----:B------:R-:W-:Y:S01]  /*0710*/  VOTEU.ALL UP3, P0 ;  /* 0x00000000003f7886 */ /* 0x000fe20000060000 */
[----:B------:R-:W-:Y:S02]  /*0720*/  VOTEU.ALL UP4, P0 ;  /* 0x00000000003f7886 */ /* 0x000fe40000080000 */
[----:B------:R-:W1:Y:S01]  /*0730*/  @!UP0 S2UR UR9, SR_CgaCtaId ;  /* 0x00000000000989c3 */ /* 0x000e620000008800 */
[----:B------:R-:W-:Y:S01]  /*0740*/  @!UP0 UMOV UR8, 0x400 ;  /* 0x0000040000088882 */ /* 0x000fe20000000000 */
[----:B------:R-:W-:-:S04]  /*0750*/  @!UP0 UIADD3 UR6, -UR6, 0x100000, URZ ;  /* 0x0010000006068890 */ /* 0x000fc8000fffe13f */
[----:B------:R-:W-:Y:S02]  /*0760*/  @!UP0 USHF.L.U32 UR7, UR6, 0xb, URZ ;  /* 0x0000000b06078899 */ /* 0x000fe4000800063f */
[----:B------:R-:W-:Y:S02]  /*0770*/  @!UP0 USHF.L.U32 UR6, UR6, 0x1, URZ ;  /* 0x0000000106068899 */ /* 0x000fe4000800063f */
[----:B-1----:R-:W-:Y:S01]  /*0780*/  @!UP0 ULEA UR8, UR9, UR8, 0x18 ;  /* 0x0000000809088291 */ /* 0x002fe2000f8ec03f */
[----:B------:R-:W-:Y:S01]  /*0790*/  VOTEU.ALL UP0, P0 ;  /* 0x00000000003f7886 */ /* 0x000fe20000000000 */
[----:B------:R-:W1:Y:S10]  /*07a0*/  FENCE.VIEW.ASYNC.S ;  /* 0x00000000000073c6 */ /* 0x000e740000000000 */
[----:B-1----:R1:W1:Y:S01]  /*07b0*/  @!UP0 SYNCS.EXCH.64 URZ, [UR8+0x30090], UR6 ;  /* 0x03009006083f85b2 */ /* 0x0022620008000100 */
[----:B------:R1:W1:Y:S01]  /*07c0*/  @!UP2 SYNCS.EXCH.64 URZ, [UR8+0x30098], UR6 ;  /* 0x03009806083fa5b2 */ /* 0x0002620008000100 */
[----:B------:R1:W1:Y:S01]  /*07d0*/  @!UP3 SYNCS.EXCH.64 URZ, [UR8+0x300a0], UR6 ;  /* 0x0300a006083fb5b2 */ /* 0x0002620008000100 */
[----:B------:R1:W1:Y:S01]  /*07e0*/  @!UP4 SYNCS.EXCH.64 URZ, [UR8+0x300a8], UR6 ;  /* 0x0300a806083fc5b2 */ /* 0x0002620008000100 */
[----:B------:R-:W-:Y:S01]  /*07f0*/  NOP ;  /* 0x0000000000007918 */ /* 0x000fe20000000000 */
[----:B------:R-:W-:Y:S05]  /*0800*/  @P2 BRA `(.L_x_5) ;  /* 0x0000000000582947 */ /* 0x000fea0003800000 */
[----:B-1----:R-:W1:Y:S01]  /*0810*/  S2UR UR7, SR_CgaCtaId ;  /* 0x00000000000779c3 */ /* 0x002e620000008800 */
[----:B------:R-:W-:Y:S01]  /*0820*/  UMOV UR6, 0x400 ;  /* 0x0000040000067882 */ /* 0x000fe20000000000 */
[----:B------:R-:W-:Y:S01]  /*0830*/  UMOV UR8, 0x20 ;  /* 0x0000002000087882 */ /* 0x000fe20000000000 */
[----:B------:R-:W-:Y:S01]  /*0840*/  UMOV UR9, 0x80 ;  /* 0x0000008000097882 */ /* 0x000fe20000000000 */
[----:B------:R-:W-:Y:S01]  /*0850*/  ELECT P0, URZ, PT ;  /* 0x00000000003f782f */ /* 0x000fe20003800000 */
[----:B-1----:R-:W-:Y:S02]  /*0860*/  ULEA UR11, UR7, UR6, 0x18 ;  /* 0x00000006070b7291 */ /* 0x002fe4000f8ec03f */
[----:B------:R-:W-:-:S04]  /*0870*/  UIADD3 UR6, -UR8, 0x100000, URZ ;  /* 0x0010000008067890 */ /* 0x000fc8000fffe13f */
[----:B------:R-:W-:Y:S02]  /*0880*/  USHF.L.U32 UR7, UR6, 0xb, URZ ;  /* 0x0000000b06077899 */ /* 0x000fe4000800063f */
[----:B------:R-:W-:Y:S02]  /*0890*/  USHF.L.U32 UR6, UR6, 0x1, URZ ;  /* 0x0000000106067899 */ /* 0x000fe4000800063f */
        /* <DEDUP_REMOVED lines=13> */
.L_x_5:
[----:B------:R-:W-:Y:S01]  /*0970*/  ISETP.NE.AND P0, PT, RZ, UR36, PT ;  /* 0x00000024ff007c0c */ /* 0x000fe2000bf05270 */
[----:B------:R-:W-:Y:S01]  /*0980*/  NOP ;  /* 0x0000000000007918 */ /* 0x000fe20000000000 */
[----:B------:R-:W-:Y:S01]  /*0990*/  MOV R0, UR5 ;  /* 0x0000000500007c02 */ /* 0x000fe20008000f00 */
[----:B-1234-:R-:W-:Y:S03]  /*09a0*/  BAR.SYNC.DEFER_BLOCKING 0x0 ;  /* 0x0000000000007b1d */ /* 0x01efe60000010000 */
[----:B------:R-:W-:-:S07]  /*09b0*/  ISETP.EQ.AND P2, PT, R0, 0x1, P1 ;  /* 0x000000010000780c */ /* 0x000fce0000f42270 */
[----:B------:R-:W-:Y:S06]  /*09c0*/  @!P0 BRA `(.L_x_6) ;  /* 0x0000007400e88947 */ /* 0x000fec0003800000 */
[----:B------:R-:W-:-:S06]  /*09d0*/  UISETP.GT.U32.AND UP0, UPT, UR10, 0x3, UPT ;  /* 0x000000030a00788c */ /* 0x000fcc000bf04070 */
[----:B------:R-:W-:-:S13]  /*09e0*/  PLOP3.LUT P0, PT, PT, PT, UP0, 0x80, 0x0 ;  /* 0x000000000000781c */ /* 0x000fda0003f0f008 */
[----:B------:R-:W-:Y:S05]  /*09f0*/  @P0 EXIT ;  /* 0x000000000000094d */ /* 0x000fea0003800000 */
.L_x_7:
[----:B------:R-:W-:-:S08]  /*0a00*/  NOP ;  /* 0x0000000000007918 */ /* 0x000fd00000000000 */
[----:B------:R-:W1:Y:S02]  /*0a10*/  USETMAXREG.TRY_ALLOC.CTAPOOL UP0, 0xf0 ;  /* 0x000000f0000079c8 */ /* 0x000e640008000600 */
[----:B-1----:R-:W-:-:S13]  /*0a20*/  PLOP3.LUT P0, PT, PT, PT, UP0, 0x80, 0x0 ;  /* 0x000000000000781c */ /* 0x002fda0003f0f008 */
[----:B------:R-:W-:Y:S05]  /*0a30*/  @!P0 BRA `(.L_x_7) ;  /* 0xfffffffc00f08947 */ /* 0x000fea000383ffff */
[----:B------:R-:W-:Y:S01]  /*0a40*/  UISETP.NE.AND UP0, UPT, UR36, 0x1, UPT ;  /* 0x000000012400788c */ /* 0x000fe2000bf05270 */
[----:B------:R-:W1:Y:S01]  /*0a50*/  S2UR UR7, SR_CTAID.X ;  /* 0x00000000000779c3 */ /* 0x000e620000002500 */
[----:B------:R-:W-:Y:S01]  /*0a60*/  UMOV UR5, URZ ;  /* 0x0000003f00057c82 */ /* 0x000fe20008000000 */
[----:B------:R-:W-:-:S03]  /*0a70*/  UMOV UR6, URZ ;  /* 0x0000003f00067c82 */ /* 0x000fc60008000000 */
[----:B------:R-:W-:-:S13]  /*0a80*/  PLOP3.LUT P0, PT, PT, PT, UP0, 0x80, 0x0 ;  /* 0x000000000000781c */ /* 0x000fda0003f0f008 */
[----:B------:R-:W-:Y:S05]  /*0a90*/  @!P0 BRA `(.L_x_8) ;  /* 0x00000000003c8947 */ /* 0x000fea0003800000 */
[----:B------:R-:W-:Y:S01]  /*0aa0*/  UISETP.NE.AND UP0, UPT, UR36, 0x2, UPT ;  /* 0x000000022400788c */ /* 0x000fe2000bf05270 */
[----:B------:R-:W-:-:S05]  /*0ab0*/  UMOV UR6, 0x1 ;  /* 0x0000000100067882 */ /* 0x000fca0000000000 */
[----:B------:R-:W-:-:S13]  /*0ac0*/  PLOP3.LUT P1, PT, PT, PT, UP0, 0x80, 0x0 ;  /* 0x000000000000781c */ /* 0x000fda0003f2f008 */
[----:B------:R-:W-:Y:S05]  /*0ad0*/  @!P1 BRA `(.L_x_8) ;  /* 0x00000000002c9947 */ /* 0x000fea0003800000 */
[----:B------:R-:W-:-:S06]  /*0ae0*/  UISETP.NE.AND UP0, UPT, UR36, 0x3, UPT ;  /* 0x000000032400788c */ /* 0x000fcc000bf05270 */
[----:B------:R-:W-:-:S13]  /*0af0*/  PLOP3.LUT P1, PT, PT, PT, UP0, 0x80, 0x0 ;  /* 0x000000000000781c */ /* 0x000fda0003f2f008 */
[----:B------:R-:W-:Y:S05]  /*0b00*/  @!P1 BRA `(.L_x_9) ;  /* 0x0000000000189947 */ /* 0x000fea0003800000 */
[----:B------:R-:W-:-:S11]  /*0b10*/  UISETP.NE.AND UP0, UPT, UR36, 0x4, UPT ;  /* 0x000000042400788c */ /* 0x000fd6000bf05270 */
[----:B------:R-:W-:Y:S01]  /*0b20*/  @!UP0 UMOV UR5, 0x1 ;  /* 0x0000000100058882 */ /* 0x000fe20000000000 */
[----:B------:R-:W-:Y:S01]  /*0b30*/  @!UP0 UMOV UR6, 0x1 ;  /* 0x0000000100068882 */ /* 0x000fe20000000000 */
[----:B------:R-:W-:Y:S01]  /*0b40*/  @UP0 UMOV UR5, URZ ;  /* 0x0000003f00050c82 */ /* 0x000fe20008000000 */
[----:B------:R-:W-:Y:S01]  /*0b50*/  @UP0 UMOV UR6, URZ ;  /* 0x0000003f00060c82 */ /* 0x000fe20008000000 */
[----:B------:R-:W-:Y:S05]  /*0b60*/  BRA `(.L_x_8) ;  /* 0x0000000000087947 */ /* 0x000fea0003800000 */
.L_x_9:
[----:B------:R-:W-:Y:S01]  /*0b70*/  UMOV UR5, 0x1 ;  /* 0x0000000100057882 */ /* 0x000fe20000000000 */
[----:B------:R-:W-:-:S05]  /*0b80*/  UMOV UR6, URZ ;  /* 0x0000003f00067c82 */ /* 0x000fca0008000000 */
.L_x_8:
[----:B------:R-:W-:Y:S05]  /*0b90*/  @!P0 BRA `(.L_x_10) ;  /* 0x00000000003c8947 */ /* 0x000fea0003800000 */
[----:B------:R-:W-:-:S06]  /*0ba0*/  UISETP.NE.AND UP0, UPT, UR36, 0x2, UPT ;  /* 0x000000022400788c */ /* 0x000fcc000bf05270 */
[----:B------:R-:W-:-:S13]  /*0bb0*/  PLOP3.LUT P0, PT, PT, PT, UP0, 0x80, 0x0 ;  /* 0x000000000000781c */ /* 0x000fda0003f0f008 */
[----:B------:R-:W-:Y:S05]  /*0bc0*/  @!P0 BRA `(.L_x_11) ;  /* 0x0000000000288947 */ /* 0x000fea0003800000 */
[----:B------:R-:W-:-:S06]  /*0bd0*/  UISETP.NE.AND UP0, UPT, UR36, 0x3, UPT ;  /* 0x000000032400788c */ /* 0x000fcc000bf05270 */
[----:B------:R-:W-:-:S13]  /*0be0*/  PLOP3.LUT P0, PT, PT, PT, UP0, 0x80, 0x0 ;  /* 0x000000000000781c */ /* 0x000fda0003f0f008 */
[----:B------:R-:W-:Y:S05]  /*0bf0*/  @!P0 BRA `(.L_x_12) ;  /* 0x0000000000148947 */ /* 0x000fea0003800000 */
[----:B------:R-:W-:-:S06]  /*0c00*/  UISETP.NE.AND UP0, UPT, UR36, 0x4, UPT ;  /* 0x000000042400788c */ /* 0x000fcc000bf05270 */
[----:B------:R-:W-:-:S13]  /*0c10*/  PLOP3.LUT P0, PT, PT, PT, UP0, 0x80, 0x0 ;  /* 0x000000000000781c */ /* 0x000fda0003f0f008 */
[----:B------:R-:W-:Y:S05]  /*0c20*/  @P0 BRA `(.L_x_13) ;  /* 0x00000000001c0947 */ /* 0x000fea0003800000 */
[----:B-1----:R-:W-:Y:S01]  /*0c30*/  ULEA UR7, UR7, 0x3, 0x1 ;  /* 0x0000000307077891 */ /* 0x002fe2000f8e083f */
[----:B------:R-:W-:Y:S11]  /*0c40*/  BRA `(.L_x_13) ;  /* 0x0000000000147947 */ /* 0x000ff60003800000 */
.L_x_12:
[----:B-1----:R-:W-:Y:S01]  /*0c50*/  ULEA UR7, UR7, 0x2, 0x1 ;  /* 0x0000000207077891 */ /* 0x002fe2000f8e083f */
[----:B------:R-:W-:Y:S11]  /*0c60*/  BRA `(.L_x_13) ;  /* 0x00000000000c7947 */ /* 0x000ff60003800000 */
.L_x_11:
[----:B-1----:R-:W-:Y:S01]  /*0c70*/  ULEA UR7, UR7, 0x1, 0x1 ;  /* 0x0000000107077891 */ /* 0x002fe2000f8e083f */
[----:B------:R-:W-:Y:S11]  /*0c80*/  BRA `(.L_x_13) ;  /* 0x0000000000047947 */ /* 0x000ff60003800000 */
.L_x_10:
[----:B-1----:R-:W-:-:S12]  /*0c90*/  USHF.L.U32 UR7, UR7, 0x1, URZ ;  /* 0x0000000107077899 */ /* 0x002fd8000800063f */
.L_x_13:
[----:B------:R-:W-:-:S04]  /*0ca0*/  ULOP3.LUT UR8, UR4, 0x1, URZ, 0xfc, !UPT ;  /* 0x0000000104087892 */ /* 0x000fc8000f8efc3f */
[----:B------:R-:W-:-:S06]  /*0cb0*/  UISETP.NE.AND UP0, UPT, UR8, 0x3, UPT ;  /* 0x000000030800788c */ /* 0x000fcc000bf05270 */
[----:B------:R-:W-:-:S13]  /*0cc0*/  PLOP3.LUT P0, PT, PT, PT, UP0, 0x80, 0x0 ;  /* 0x000000000000781c */ /* 0x000fda0003f0f008 */
[----:B------:R-:W-:Y:S05]  /*0cd0*/  @!P0 BRA `(.L_x_14) ;  /* 0x0000000000048947 */ /* 0x000fea0003800000 */
[----:B-1----:R-:W-:Y:S01]  /*0ce0*/  BPT.TRAP 0x1 ;  /* 0x000000040000795c */ /* 0x002fe20000300000 */
.L_x_14:
[----:B------:R-:W2:Y:S01]  /*0cf0*/  S2UR UR8, SR_CgaCtaId ;  /* 0x00000000000879c3 */ /* 0x000ea20000008800 */
[----:B------:R-:W-:Y:S01]  /*0d00*/  UMOV UR37, 0x400 ;  /* 0x0000040000257882 */ /* 0x000fe20000000000 */
[----:B------:R-:W-:-:S04]  /*0d10*/  MOV R0, UR5 ;  /* 0x0000000500007c02 */ /* 0x000fc80008000f00 */
[----:B------:R-:W-:Y:S01]  /*0d20*/  SHF.L.U32 R0, R0, 0x1f, RZ ;  /* 0x0000001f00007819 */ /* 0x000fe200000006ff */
[----:B--2---:R-:W-:-:S04]  /*0d30*/  ULEA UR37, UR8, UR37, 0x18 ;  /* 0x0000002508257291 */ /* 0x004fc8000f8ec03f */
[----:B------:R-:W-:-:S09]  /*0d40*/  ULEA UR8, UR6, UR37, 0x3 ;  /* 0x0000002506087291 */ /* 0x000fd2000f8e183f */
[----:B------:R-:W2:Y:S02]  /*0d50*/  SYNCS.PHASECHK.TRANS64.TRYWAIT P1, [UR8+0x30050], R0 ;  /* 0x03005000ff0075a7 */ /* 0x000ea40008020148 */
[----:B--2---:R-:W-:Y:S05]  /*0d60*/  @!P1 BRA `(.L_x_15) ;  /* 0x0000008400ac9947 */ /* 0x004fea0003800000 */
.L_x_93:
[----:B------:R-:W-:Y:S05]  /*0d70*/  @!P0 BRA `(.L_x_16) ;  /* 0x0000000000048947 */ /* 0x000fea0003800000 */
[----:B-1----:R-:W-:Y:S01]  /*0d80*/  BPT.TRAP 0x1 ;  /* 0x000000040000795c */ /* 0x002fe20000300000 */
.L_x_16:
[----:B------:R-:W-:Y:S01]  /*0d90*/  SHF.L.U32 R5, RZ, 0x1f, RZ ;  /* 0x0000001fff057819 */ /* 0x000fe200000006ff */
[----:B------:R-:W-:Y:S01]  /*0da0*/  UIADD3 UR11, UR37, 0x30090, URZ ;  /* 0x00030090250b7890 */ /* 0x000fe2000fffe03f */
[----:B------:R-:W-:Y:S02]  /*0db0*/  ISETP.NE.AND P2, PT, RZ, UR10, PT ;  /* 0x0000000aff007c0c */ /* 0x000fe4000bf45270 */
[----:B------:R-:W3:Y:S02]  /*0dc0*/  SYNCS.PHASECHK.TRANS64.TRYWAIT P1, [UR37+0x30000], R5 ;  /* 0x03000005ff0075a7 */ /* 0x000ee40008020165 */
[----:B---3--:R-:W-:Y:S09]  /*0dd0*/  @!P1 BRA `(.L_x_17) ;  /* 0x0000008400a89947 */ /* 0x008ff20003800000 */
.L_x_94:
[----:B------:R-:W-:Y:S01]  /*0de0*/  ULEA UR10, UR10, UR11, 0x3 ;  /* 0x0000000b0a0a7291 */ /* 0x000fe2000f8e183f */
[----:B--2---:R-:W-:Y:S01]  /*0df0*/  SEL R0, RZ, 0x1, P2 ;  /* 0x00000001ff007807 */ /* 0x004fe20001000000 */
[----:B------:R-:W-:-:S03]  /*0e00*/  UIADD3 UR5, UR36, -0x1, URZ ;  /* 0xffffffff24057890 */ /* 0x000fc6000fffe03f */
[----:B------:R-:W-:Y:S01]  /*0e10*/  SHF.L.U32 R0, R0, 0x1f, RZ ;  /* 0x0000001f00007819 */ /* 0x000fe200000006ff */
[----:B------:R-:W-:-:S03]  /*0e20*/  USHF.L.U32 UR5, UR5, 0x3, URZ ;  /* 0x0000000305057899 */ /* 0x000fc6000800063f */
[----:B------:R-:W2:Y:S02]  /*0e30*/  SYNCS.PHASECHK.TRANS64.TRYWAIT P1, [UR10], R0 ;  /* 0x00000000ff0075a7 */ /* 0x000ea4000802014a */
[----:B--2---:R-:W-:Y:S07]  /*0e40*/  @!P1 BRA `(.L_x_18) ;  /* 0x0000008400a49947 */ /* 0x004fee0003800000 */
.L_x_95:
[----:B------:R-:W-:Y:S01]  /*0e50*/  USHF.R.U32.HI UR8, URZ, 0x4, UR37 ;  /* 0x000000043f087899 */ /* 0x000fe20008011625 */
[----:B------:R-:W-:Y:S01]  /*0e60*/  WARPGROUP.ARRIVE ;  /* 0x00000000000079c5 */ /* 0x000fe20000000000 */
[----:B------:R-:W-:Y:S02]  /*0e70*/  UIADD3 UR9, UR37, 0x8000, URZ ;  /* 0x0000800025097890 */ /* 0x000fe4000fffe03f */
[----:B------:R-:W-:Y:S02]  /*0e80*/  ULOP3.LUT UR8, UR8, 0x3fff, URZ, 0xc0, !UPT ;  /* 0x00003fff08087892 */ /* 0x000fe4000f8ec03f */
[----:B------:R-:W-:Y:S02]  /*0e90*/  USHF.R.U32.HI UR9, URZ, 0x4, UR9 ;  /* 0x000000043f097899 */ /* 0x000fe40008011609 */
[----:B------:R-:W-:Y:S02]  /*0ea0*/  ULOP3.LUT UR8, UR8, 0x10000, URZ, 0xfc, !UPT ;  /* 0x0001000008087892 */ /* 0x000fe4000f8efc3f */
[----:B------:R-:W-:-:S02]  /*0eb0*/  ULOP3.LUT UR10, UR9, 0x3fff, URZ, 0xc0, !UPT ;  /* 0x00003fff090a7892 */ /* 0x000fc4000f8ec03f */
[----:B------:R-:W-:Y:S02]  /*0ec0*/  ULEA UR8, UR6, UR8, 0xa ;  /* 0x0000000806087291 */ /* 0x000fe4000f8e503f */
[----:B------:R-:W-:Y:S01]  /*0ed0*/  ULOP3.LUT UR6, UR10, 0x10000, URZ, 0xfc, !UPT ;  /* 0x000100000a067892 */ /* 0x000fe2000f8efc3f */
[----:B------:R-:W-:Y:S01]  /*0ee0*/  UMOV UR9, 0x40000040 ;  /* 0x4000004000097882 */ /* 0x000fe20000000000 */
[----:B------:R-:W-:Y:S01]  /*0ef0*/  UMOV UR15, 0x40000040 ;  /* 0x40000040000f7882 */ /* 0x000fe20000000000 */
[----:B------:R-:W-:Y:S02]  /*0f00*/  UMOV UR13, UR9 ;  /* 0x00000009000d7c82 */ /* 0x000fe40008000000 */
[----:B------:R-:W-:Y:S01]  /*0f10*/  UMOV UR12, UR8 ;  /* 0x00000008000c7c82 */ /* 0x000fe20008000000 */
[----:B------:R-:W-:Y:S01]  /*0f20*/  UIADD3 UR16, UR8, 0x4, URZ ;  /* 0x0000000408107890 */ /* 0x000fe2000fffe03f */
[----:B------:R-:W-:Y:S01]  /*0f30*/  UMOV UR14, UR6 ;  /* 0x00000006000e7c82 */ /* 0x000fe20008000000 */
[----:B------:R-:W-:Y:S01]  /*0f40*/  UIADD3 UR18, UR6, 0x4, URZ ;  /* 0x0000000406127890 */ /* 0x000fe2000fffe03f */
[----:B------:R-:W-:Y:S01]  /*0f50*/  HGMMA.64x128x16.F32.BF16 R24, gdesc[UR12], RZ, !UPT, gsb0 ;  /* 0x01e000000c1879f0 */ /* 0x000fe2000c0018ff */
[----:B------:R-:W-:-:S02]  /*0f60*/  UIADD3 UR12, UR8, 0x2, URZ ;  /* 0x00000002080c7890 */ /* 0x000fc4000fffe03f */
[----:B------:R-:W-:Y:S01]  /*0f70*/  UIADD3 UR14, UR6, 0x2, URZ ;  /* 0x00000002060e7890 */ /* 0x000fe2000fffe03f */
[----:B------:R-:W-:Y:S01]  /*0f80*/  UMOV UR13, 0x40000040 ;  /* 0x40000040000d7882 */ /* 0x000fe20000000000 */
[----:B------:R-:W-:Y:S01]  /*0f90*/  UMOV UR15, 0x40000040 ;  /* 0x40000040000f7882 */ /* 0x000fe20000000000 */
[----:B------:R-:W-:Y:S01]  /*0fa0*/  UMOV UR17, 0x40000040 ;  /* 0x4000004000117882 */ /* 0x000fe20000000000 */
[----:B------:R-:W-:Y:S01]  /*0fb0*/  UMOV UR19, 0x40000040 ;  /* 0x4000004000137882 */ /* 0x000fe20000000000 */
[----:B------:R-:W-:Y:S02]  /*0fc0*/  UIADD3 UR20, UR8, 0x6, URZ ;  /* 0x0000000608147890 */ /* 0x000fe4000fffe03f */
[----:B------:R-:W-:Y:S01]  /*0fd0*/  UIADD3 UR22, UR6, 0x6, URZ ;  /* 0x0000000606167890 */ /* 0x000fe2000fffe03f */
[----:B------:R-:W-:Y:S01]  /*0fe0*/  UMOV UR21, 0x40000040 ;  /* 0x4000004000157882 */ /* 0x000fe20000000000 */
[----:B------:R-:W-:Y:S01]  /*0ff0*/  UMOV UR23, 0x40000040 ;  /* 0x4000004000177882 */ /* 0x000fe20000000000 */
[----:B------:R-:W-:-:S02]  /*1000*/  UIADD3 UR24, UR8, 0x200, URZ ;  /* 0x0000020008187890 */ /* 0x000fc4000fffe03f */
[----:B------:R-:W-:Y:S01]  /*1010*/  UIADD3 UR26, UR6, 0x400, URZ ;  /* 0x00000400061a7890 */ /* 0x000fe2000fffe03f */
[----:B------:R-:W-:Y:S01]  /*1020*/  UMOV UR25, 0x40000040 ;  /* 0x4000004000197882 */ /* 0x000fe20000000000 */
[----:B------:R-:W-:Y:S01]  /*1030*/  UMOV UR27, 0x40000040 ;  /* 0x40000040001b7882 */ /* 0x000fe20000000000 */
[----:B------:R-:W-:Y:S02]  /*1040*/  UIADD3 UR28, UR8, 0x202, URZ ;  /* 0x00000202081c7890 */ /* 0x000fe4000fffe03f */
[----:B------:R-:W-:Y:S01]  /*1050*/  UIADD3 UR30, UR6, 0x402, URZ ;  /* 0x00000402061e7890 */ /* 0x000fe2000fffe03f */
        /* <DEDUP_REMOVED lines=10> */
[----:B------:R-:W-:Y:S01]  /*1100*/  ULOP3.LUT UR5, UR5, 0x8, URZ, 0xc, !UPT ;  /* 0x0000000805057892 */ /* 0x000fe2000f8e0c3f */
[----:B------:R-:W-:Y:S02]  /*1110*/  WARPGROUP.DEPBAR.LE gsb0, 0x0 ;  /* 0x00008000000079c5 */ /* 0x000fe40000010000 */
[----:B------:R-:W-:-:S06]  /*1120*/  WARPGROUP.ARRIVE ;  /* 0x00000000000079c5 */ /* 0x000fcc0000000000 */
[----:B------:R-:W-:Y:S01]  /*1130*/  HGMMA.64x128x16.F32.BF16 R24, gdesc[UR12], R24, gsb0 ;  /* 0x01e000000c1879f0 */ /* 0x000fe20008001818 */
[----:B------:R-:W-:Y:S01]  /*1140*/  ULDC UR14, c[0x0][0x604] ;  /* 0x00018100000e7ab9 */ /* 0x000fe20000000800 */
[----:B------:R-:W-:Y:S01]  /*1150*/  ULDC UR15, c[0x0][0x604] ;  /* 0x00018100000f7ab9 */ /* 0x000fe20000000800 */
[----:B------:R-:W-:Y:S02]  /*1160*/  WARPGROUP.DEPBAR.LE gsb0, 0x0 ;  /* 0x00008000000079c5 */ /* 0x000fe40000010000 */
[----:B------:R-:W-:-:S07]  /*1170*/  WARPGROUP.ARRIVE ;  /* 0x00000000000079c5 */ /* 0x000fce0000000000 */
[----:B------:R-:W-:Y:S03]  /*1180*/  HGMMA.64x128x16.F32.BF16 R24, gdesc[UR16], R24, gsb0 ;  /* 0x01e00000101879f0 */ /* 0x000fe60008001818 */
        /* <DEDUP_REMOVED lines=16> */
[----:B--2---:R-:W-:-:S04]  /*1290*/  FMNMX R3, R24, R25, !PT ;  /* 0x0000001918037209 */ /* 0x004fc80007800000 */
[----:B------:R-:W-:-:S04]  /*12a0*/  FMNMX R0, R28, R3, !PT ;  /* 0x000000031c007209 */ /* 0x000fc80007800000 */
        /* <DEDUP_REMOVED lines=9> */
[----:B------:R-:W-:Y:S02]  /*1340*/  FMNMX R0, R48, R3, !PT ;  /* 0x0000000330007209 */ /* 0x000fe40007800000 */
[----:B------:R-:W-:Y:S02]  /*1350*/  FMNMX R3, R26, R27, !PT ;  /* 0x0000001b1a037209 */ /* 0x000fe40007800000 */
[----:B------:R-:W-:Y:S02]  /*1360*/  FMNMX R7, R49, R0, !PT ;  /* 0x0000000031077209 */ /* 0x000fe40007800000 */
[----:B------:R-:W-:Y:S02]  /*1370*/  FMNMX R0, R30, R3, !PT ;  /* 0x000000031e007209 */ /* 0x000fe40007800000 */
[----:B------:R-:W-:Y:S02]  /*1380*/  FMNMX R2, R52, R7, !PT ;  /* 0x0000000734027209 */ /* 0x000fe40007800000 */
[----:B------:R-:W-:-:S02]  /*1390*/  FMNMX R3, R31, R0, !PT ;  /* 0x000000001f037209 */ /* 0x000fc40007800000 */
        /* <DEDUP_REMOVED lines=33> */
[----:B------:R-:W-:-:S03]  /*15b0*/  FMNMX R0, R66, R3, !PT ;  /* 0x0000000342007209 */ /* 0x000fc60007800000 */
[----:B------:R-:W2:Y:S01]  /*15c0*/  SHFL.BFLY PT, R7, R2, 0x1, 0x1f ;  /* 0x0c201f0002077f89 */ /* 0x000ea200000e0000 */
[----:B------:R-:W-:-:S04]  /*15d0*/  FMNMX R3, R67, R0, !PT ;  /* 0x0000000043037209 */ /* 0x000fc80007800000 */
[----:B------:R-:W-:-:S04]  /*15e0*/  FMNMX R0, R70, R3, !PT ;  /* 0x0000000346007209 */ /* 0x000fc80007800000 */
[----:B------:R-:W-:-:S04]  /*15f0*/  FMNMX R3, R71, R0, !PT ;  /* 0x0000000047037209 */ /* 0x000fc80007800000 */
[----:B------:R-:W-:-:S04]  /*1600*/  FMNMX R0, R74, R3, !PT ;  /* 0x000000034a007209 */ /* 0x000fc80007800000 */
[----:B------:R-:W-:-:S04]  /*1610*/  FMNMX R3, R75, R0, !PT ;  /* 0x000000004b037209 */ /* 0x000fc80007800000 */
[----:B------:R-:W-:Y:S02]  /*1620*/  FMNMX R0, R78, R3, !PT ;  /* 0x000000034e007209 */ /* 0x000fe40007800000 */
[----:B--2---:R-:W-:Y:S02]  /*1630*/  FMNMX R7, R2, R7, !PT ;  /* 0x0000000702077209 */ /* 0x004fe40007800000 */
[----:B------:R-:W-:-:S03]  /*1640*/  FMNMX R3, R79, R0, !PT ;  /* 0x000000004f037209 */ /* 0x000fc60007800000 */
[----:B------:R-:W2:Y:S01]  /*1650*/  SHFL.BFLY PT, R4, R7, 0x2, 0x1f ;  /* 0x0c401f0007047f89 */ /* 0x000ea200000e0000 */
[----:B------:R-:W-:-:S04]  /*1660*/  FMNMX R0, R82, R3, !PT ;  /* 0x0000000352007209 */ /* 0x000fc80007800000 */
[----:B------:R-:W-:-:S04]  /*1670*/  FMNMX R3, R83, R0, !PT ;  /* 0x0000000053037209 */ /* 0x000fc80007800000 */
[----:B------:R-:W-:-:S04]  /*1680*/  FMNMX R0, R86, R3, !PT ;  /* 0x0000000356007209 */ /* 0x000fc80007800000 */
[----:B------:R-:W-:-:S05]  /*1690*/  FMNMX R0, R87, R0, !PT ;  /* 0x0000000057007209 */ /* 0x000fca0007800000 */
[----:B------:R-:W3:Y:S01]  /*16a0*/  SHFL.BFLY PT, R9, R0, 0x1, 0x1f ;  /* 0x0c201f0000097f89 */ /* 0x000ee200000e0000 */
[----:B--2---:R-:W-:-:S04]  /*16b0*/  FMNMX R3, R7, R4, !PT ;  /* 0x0000000407037209 */ /* 0x004fc80007800000 */
[----:B------:R-:W-:-:S04]  /*16c0*/  FSETP.NEU.AND P1, PT, R3, -INF , PT ;  /* 0xff8000000300780b */ /* 0x000fc80003f2d000 */
[----:B------:R-:W-:-:S05]  /*16d0*/  FSEL R2, R3, RZ, P1 ;  /* 0x000000ff03027208 */ /* 0x000fca0000800000 */
[----:B------:R-:W-:Y:S01]  /*16e0*/  FMUL R2, R2, UR14 ;  /* 0x0000000e02027c20 */ /* 0x000fe20008400000 */
[----:B------:R-:W-:-:S03]  /*16f0*/  ULDC UR14, c[0x0][0x604] ;  /* 0x00018100000e7ab9 */ /* 0x000fc60000000800 */
[--C-:B------:R-:W-:Y:S01]  /*1700*/  FFMA R24, R24, UR14, -R2.reuse ;  /* 0x0000000e18187c23 */ /* 0x100fe20008000802 */
[----:B---3--:R-:W-:Y:S01]  /*1710*/  FMNMX R9, R0, R9, !PT ;  /* 0x0000000900097209 */ /* 0x008fe20007800000 */
[----:B------:R-:W-:Y:S02]  /*1720*/  ULDC UR14, c[0x0][0x604] ;  /* 0x00018100000e7ab9 */ /* 0x000fe40000000800 */
[--C-:B------:R-:W-:Y:S01]  /*1730*/  FFMA R7, R25, UR14, -R2.reuse ;  /* 0x0000000e19077c23 */ /* 0x100fe20008000802 */
[----:B------:R-:W-:Y:S01]  /*1740*/  ULDC UR14, c[0x0][0x604] ;  /* 0x00018100000e7ab9 */ /* 0x000fe20000000800 */
[----:B------:R-:W2:Y:S01]  /*1750*/  SHFL.BFLY PT, R4, R9, 0x2, 0x1f ;  /* 0x0c401f0009047f89 */ /* 0x000ea200000e0000 */
[--C-:B------:R-:W-:Y:S01]  /*1760*/  FFMA R6, R28, UR14, -R2.reuse ;  /* 0x0000000e1c067c23 */ /* 0x100fe20008000802 */
[----:B------:R-:W-:Y:S01]  /*1770*/  ULDC UR14, c[0x0][0x604] ;  /* 0x00018100000e7ab9 */ /* 0x000fe20000000800 */
[----:B------:R-:W-:Y:S01]  /*1780*/  FSETP.GEU.AND P1, PT, R24, -126, PT ;  /* 0xc2fc00001800780b */ /* 0x000fe20003f2e000 */
[--C-:B------:R-:W-:Y:S01]  /*1790*/  FFMA R29, R29, UR14, -R2.reuse ;  /* 0x0000000e1d1d7c23 */ /* 0x100fe20008000802 */
[----:B------:R-:W-:Y:S01]  /*17a0*/  ULDC UR14, c[0x0][0x604] ;  /* 0x00018100000e7ab9 */ /* 0x000fe20000000800 */
[----:B------:R-:W-:Y:S01]  /*17b0*/  FSETP.GEU.AND P4, PT, R7, -126, PT ;  /* 0xc2fc00000700780b */ /* 0x000fe20003f8e000 */
[--C-:B------:R-:W-:Y:S01]  /*17c0*/  FFMA R28, R32, UR14, -R2.reuse ;  /* 0x0000000e201c7c23 */ /* 0x100fe20008000802 */
[----:B------:R-:W-:Y:S01]  /*17d0*/  ULDC UR14, c[0x0][0x604] ;  /* 0x00018100000e7ab9 */ /* 0x000fe20000000800 */
[----:B------:R-:W-:Y:S01]  /*17e0*/  FSETP.GEU.AND P2, PT, R29, -126, PT ;  /* 0xc2fc00001d00780b */ /* 0x000fe20003f4e000 */
[--C-:B------:R-:W-:Y:S01]  /*17f0*/  FFMA R11, R33, UR14, -R2.reuse ;  /* 0x0000000e210b7c23 */ /* 0x100fe20008000802 */
[----:B------:R-:W-:Y:S01]  /*1800*/  FSETP.GEU.AND P3, PT, R6, -126, PT ;  /* 0xc2fc00000600780b */ /* 0x000fe20003f6e000 */
[----:B------:R-:W-:Y:S01]  /*1810*/  ULDC UR14, c[0x0][0x604] ;  /* 0x00018100000e7ab9 */ /* 0x000fe20000000800 */
[----:B------:R-:W-:Y:S01]  /*1820*/  FSETP.GEU.AND P6, PT, R28, -126, PT ;  /* 0xc2fc00001c00780b */ /* 0x000fe20003fce000 */
[--C-:B------:R-:W-:Y:S01]  /*1830*/  FFMA R8, R36, UR14, -R2.reuse ;  /* 0x0000000e24087c23 */ /* 0x100fe20008000802 */
[----:B------:R-:W-:Y:S01]  /*1840*/  ULDC UR14, c[0x0][0x604] ;  /* 0x00018100000e7ab9 */ /* 0x000fe20000000800 */
[----:B------:R-:W-:Y:S01]  /*1850*/  @!P1 FMUL R24, R24, 0.5 ;  /* 0x3f00000018189820 */ /* 0x000fe20000400000 */
[--C-:B------:R-:W-:Y:S01]  /*1860*/  FFMA R13, R37, UR14, -R2.reuse ;  /* 0x0000000e250d7c23 */ /* 0x100fe20008000802 */
[----:B------:R-:W-:Y:S01]  /*1870*/  ULDC UR14, c[0x0][0x604] ;  /* 0x00018100000e7ab9 */ /* 0x000fe20000000800 */
[----:B------:R-:W-:Y:S01]  /*1880*/  @!P4 FMUL R7, R7, 0.5 ;  /* 0x3f0000000707c820 */ /* 0x000fe20000400000 */
[--C-:B------:R-:W-:Y:S01]  /*1890*/  FFMA R32, R40, UR14, -R2.reuse ;  /* 0x0000000e28207c23 */ /* 0x100fe20008000802 */
[----:B------:R-:W-:Y:S01]  /*18a0*/  ULDC UR14, c[0x0][0x604] ;  /* 0x00018100000e7ab9 */ /* 0x000fe20000000800 */
[----:B------:R-:W-:Y:S01]  /*18b0*/  @!P2 FMUL R29, R29, 0.5 ;  /* 0x3f0000001d1da820 */ /* 0x000fe20000400000 */
[----:B------:R-:W3:Y:S01]  /*18c0*/  MUFU.EX2 R24, R24 ;  /* 0x0000001800187308 */ /* 0x000ee20000000800 */
[----:B--2---:R-:W-:Y:S01]  /*18d0*/  FMNMX R4, R9, R4, !PT ;  /* 0x0000000409047209 */ /* 0x004fe20007800000 */
[----:B------:R-:W-:Y:S01]  /*18e0*/  @!P3 FMUL R6, R6, 0.5 ;  /* 0x3f0000000606b820 */ /* 0x000fe20000400000 */
[----:B------:R-:W-:Y:S01]  /*18f0*/  @!P6 FMUL R28, R28, 0.5 ;  /* 0x3f0000001c1ce820 */ /* 0x000fe20000400000 */
[----:B------:R-:W-:Y:S01]  /*1900*/  FFMA R15, R41, UR14, -R2 ;  /* 0x0000000e290f7c23 */ /* 0x000fe20008000802 */
[----:B------:R-:W-:Y:S01]  /*1910*/  FSETP.NEU.AND P5, PT, R4, -INF , PT ;  /* 0xff8000000400780b */ /* 0x000fe20003fad000 */
[----:B------:R-:W-:-:S02]  /*1920*/  ULDC UR14, c[0x0][0x604] ;  /* 0x00018100000e7ab9 */ /* 0x000fc40000000800 */
[----:B------:R-:W2:Y:S01]  /*1930*/  MUFU.EX2 R9, R29 ;  /* 0x0000001d00097308 */ /* 0x000ea20000000800 */
[----:B------:R-:W-:Y:S01]  /*1940*/  FSEL R0, R4, RZ, P5 ;  /* 0x000000ff04007208 */ /* 0x000fe20002800000 */
[--C-:B------:R-:W-:Y:S01]  /*1950*/  FFMA R10, R44, UR14, -R2.reuse ;  /* 0x0000000e2c0a7c23 */ /* 0x100fe20008000802 */
[----:B------:R-:W-:Y:S01]  /*1960*/  FSETP.GEU.AND P5, PT, R11, -126, PT ;  /* 0xc2fc00000b00780b */ /* 0x000fe20003fae000 */
[----:B------:R-:W-:Y:S02]  /*1970*/  ULDC UR14, c[0x0][0x604] ;  /* 0x00018100000e7ab9 */ /* 0x000fe40000000800 */
[--C-:B------:R-:W-:Y:S01]  /*1980*/  FFMA R17, R45, UR14, -R2.reuse ;  /* 0x0000000e2d117c23 */ /* 0x100fe20008000802 */
[----:B------:R-:W-:Y:S01]  /*1990*/  ULDC UR14, c[0x0][0x604] ;  /* 0x00018100000e7ab9 */ /* 0x000fe20000000800 */
[----:B------:R-:W4:Y:S01]  /*19a0*/  MUFU.EX2 R7, R7 ;  /* 0x0000000700077308 */ /* 0x000f220000000800 */
[----:B---3--:R-:W-:Y:S01]  /*19b0*/  @!P1 FMUL R24, R24, R24 ;  /* 0x0000001818189220 */ /* 0x008fe20000400000 */
[----:B------:R-:W-:Y:S01]  /*19c0*/  FSETP.GEU.AND P1, PT, R8, -126, PT ;  /* 0xc2fc00000800780b */ /* 0x000fe20003f2e000 */
[----:B------:R-:W-:Y:S01]  /*19d0*/  FFMA R36, R48, UR14, -R2 ;  /* 0x0000000e30247c23 */ /* 0x000fe20008000802 */
[----:B------:R-:W-:-:S02]  /*19e0*/  ULDC UR14, c[0x0][0x604] ;  /* 0x00018100000e7ab9 */ /* 0x000fc40000000800 */
[--C-:B------:R-:W-:Y:S01]  /*19f0*/  FFMA R49, R49, UR14, -R2.reuse ;  /* 0x0000000e31317c23 */ /* 0x100fe20008000802 */
[----:B------:R-:W-:Y:S01]  /*1a00*/  ULDC UR14, c[0x0][0x604] ;  /* 0x00018100000e7ab9 */ /* 0x000fe20000000800 */
[----:B------:R-:W-:Y:S01]  /*1a10*/  @!P5 FMUL R11, R11, 0.5 ;  /* 0x3f0000000b0bd820 */ /* 0x000fe20000400000 */
[----:B------:R-:W3:Y:S01]  /*1a20*/  MUFU.EX2 R6, R6 ;  /* 0x0000000600067308 */ /* 0x000ee20000000800 */
[----:B--2---:R-:W-:Y:S01]  /*1a30*/  @!P2 FMUL R9, R9, R9 ;  /* 0x000000090909a220 */ /* 0x004fe20000400000 */
[----:B------:R-:W-:Y:S01]  /*1a40*/  FSETP.GEU.AND P2, PT, R15, -126, PT ;  /* 0xc2fc00000f00780b */ /* 0x000fe20003f4e000 */
[--C-:B------:R-:W-:Y:S01]  /*1a50*/  FFMA R52, R52, UR14, -R2.reuse ;  /* 0x0000000e34347c23 */ /* 0x100fe20008000802 */
[----:B------:R-:W-:Y:S02]  /*1a60*/  ULDC UR14, c[0x0][0x604] ;  /* 0x00018100000e7ab9 */ /* 0x000fe40000000800 */
[----:B------:R-:W-:Y:S01]  /*1a70*/  @!P1 FMUL R8, R8, 0.5 ;  /* 0x3f00000008089820 */ /* 0x000fe20000400000 */
[----:B------:R-:W-:Y:S01]  /*1a80*/  FFMA R53, R53, UR14, -R2 ;  /* 0x0000000e35357c23 */ /* 0x000fe20008000802 */
[----:B------:R-:W2:Y:S01]  /*1a90*/  MUFU.EX2 R28, R28 ;  /* 0x0000001c001c7308 */ /* 0x000ea20000000800 */
[----:B----4-:R-:W-:Y:S01]  /*1aa0*/  @!P4 FMUL R7, R7, R7 ;  /* 0x000000070707c220 */ /* 0x010fe20000400000 */
[----:B------:R-:W-:Y:S01]  /*1ab0*/  FSETP.GEU.AND P4, PT, R13, -126, PT ;  /* 0xc2fc00000d00780b */ /* 0x000fe20003f8e000 */
[----:B------:R-:W-:-:S02]  /*1ac0*/  ULDC UR14, c[0x0][0x604] ;  /* 0x00018100000e7ab9 */ /* 0x000fc40000000800 */
[--C-:B------:R-:W-:Y:S01]  /*1ad0*/  FFMA R56, R56, UR14, -R2.reuse ;  /* 0x0000000e38387c23 */ /* 0x100fe20008000802 */
[----:B------:R-:W-:Y:S01]  /*1ae0*/  ULDC UR14, c[0x0][0x604] ;  /* 0x00018100000e7ab9 */ /* 0x000fe20000000800 */
[----:B------:R-:W-:Y:S01]  /*1af0*/  @!P2 FMUL R15, R15, 0.5 ;  /* 0x3f0000000f0fa820 */ /* 0x000fe20000400000 */
[----:B------:R-:W4:Y:S01]  /*1b00*/  MUFU.EX2 R11, R11 ;  /* 0x0000000b000b7308 */ /* 0x000f220000000800 */
[----:B---3--:R-:W-:Y:S01]  /*1b10*/  @!P3 FMUL R6, R6, R6 ;  /* 0x000000060606b220 */ /* 0x008fe20000400000 */
[----:B------:R-:W-:Y:S01]  /*1b20*/  FSETP.GEU.AND P3, PT, R32, -126, PT ;  /* 0xc2fc00002000780b */ /* 0x000fe20003f6e000 */
[--C-:B------:R-:W-:Y:S01]  /*1b30*/  FFMA R57, R57, UR14, -R2.reuse ;  /* 0x0000000e39397c23 */ /* 0x100fe20008000802 */
[----:B------:R-:W-:Y:S02]  /*1b40*/  ULDC UR14, c[0x0][0x604] ;  /* 0x00018100000e7ab9 */ /* 0x000fe40000000800 */
[----:B------:R-:W-:Y:S01]  /*1b50*/  FFMA R60, R60, UR14, -R2 ;  /* 0x0000000e3c3c7c23 */ /* 0x000fe20008000802 */
[----:B------:R-:W-:Y:S01]  /*1b60*/  @!P4 FMUL R13, R13, 0.5 ;  /* 0x3f0000000d0dc820 */ /* 0x000fe20000400000 */
[----:B------:R-:W3:Y:S01]  /*1b70*/  MUFU.EX2 R15, R15 ;  /* 0x0000000f000f7308 */ /* 0x000ee20000000800 */
[----:B--2---:R-:W-:Y:S01]  /*1b80*/  @!P6 FMUL R28, R28, R28 ;  /* 0x0000001c1c1ce220 */ /* 0x004fe20000400000 */
[----:B------:R-:W-:Y:S01]  /*1b90*/  FSETP.GEU.AND P6, PT, R10, -126, PT ;  /* 0xc2fc00000a00780b */ /* 0x000fe20003fce000 */
[----:B------:R-:W-:-:S02]  /*1ba0*/  ULDC UR14, c[0x0][0x604] ;  /* 0x00018100000e7ab9 */ /* 0x000fc40000000800 */
[--C-:B------:R-:W-:Y:S01]  /*1bb0*/  FFMA R61, R61, UR14, -R2.reuse ;  /* 0x0000000e3d3d7c23 */ /* 0x100fe20008000802 */
[----:B------:R-:W-:Y:S01]  /*1bc0*/  ULDC UR14, c[0x0][0x604] ;  /* 0x00018100000e7ab9 */ /* 0x000fe20000000800 */
[----:B------:R-:W-:Y:S01]  /*1bd0*/  @!P3 FMUL R32, R32, 0.5 ;  /* 0x3f0000002020b820 */ /* 0x000fe20000400000 */
[----:B------:R-:W2:Y:S01]  /*1be0*/  MUFU.EX2 R8, R8 ;  /* 0x0000000800087308 */ /* 0x000ea20000000800 */
[----:B----4-:R-:W-:Y:S01]  /*1bf0*/  @!P5 FMUL R11, R11, R11 ;  /* 0x0000000b0b0bd220 */ /* 0x010fe20000400000 */
[----:B------:R-:W-:Y:S01]  /*1c00*/  FSETP.GEU.AND P5, PT, R17, -126, PT ;  /* 0xc2fc00001100780b */ /* 0x000fe20003fae000 */
[--C-:B------:R-:W-:Y:S01]  /*1c10*/  FFMA R64, R64, UR14, -R2.reuse ;  /* 0x0000000e40407c23 */ /* 0x100fe20008000802 */
[----:B------:R-:W-:Y:S02]  /*1c20*/  ULDC UR14, c[0x0][0x604] ;  /* 0x00018100000e7ab9 */ /* 0x000fe40000000800 */
[----:B------:R-:W-:Y:S01]  /*1c30*/  FFMA R65, R65, UR14, -R2 ;  /* 0x0000000e41417c23 */ /* 0x000fe20008000802 */
[----:B------:R-:W-:Y:S01]  /*1c40*/  @!P6 FMUL R10, R10, 0.5 ;  /* 0x3f0000000a0ae820 */ /* 0x000fe20000400000 */
[----:B------:R-:W4:Y:S01]  /*1c50*/  MUFU.EX2 R13, R13 ;  /* 0x0000000d000d7308 */ /* 0x000f220000000800 */
[----:B---3--:R-:W-:Y:S01]  /*1c60*/  @!P2 FMUL R15, R15, R15 ;  /* 0x0000000f0f0fa220 */ /* 0x008fe20000400000 */
[----:B------:R-:W-:Y:S01]  /*1c70*/  FSETP.GEU.AND P2, PT, R53, -126, PT ;  /* 0xc2fc00003500780b */ /* 0x000fe20003f4e000 */
        /* <DEDUP_REMOVED lines=9> */
[----:B------:R-:W-:Y:S01]  /*1d10*/  FFMA R72, R72, UR14, -R2 ;  /* 0x0000000e48487c23 */ /* 0x000fe20008000802 */
[----:B------:R-:W-:Y:S01]  /*1d20*/  @!P2 FMUL R53, R53, 0.5 ;  /* 0x3f0000003535a820 */ /* 0x000fe20000400000 */
        /* <DEDUP_REMOVED lines=32> */
[----:B------:R-:W-:Y:S01]  /*1f30*/  FFMA R2, R85, UR14, -R2 ;  /* 0x0000000e55027c23 */ /* 0x000fe20008000802 */
[----:B------:R-:W-:Y:S01]  /*1f40*/  ULDC UR14, c[0x0][0x604] ;  /* 0x00018100000e7ab9 */ /* 0x000fe20000000800 */
[----:B------:R-:W-:Y:S01]  /*1f50*/  @!P5 FMUL R57, R57, 0.5 ;  /* 0x3f0000003939d820 */ /* 0x000fe20000400000 */
[----:B------:R-:W3:Y:S01]  /*1f60*/  MUFU.EX2 R19, R56 ;  /* 0x0000003800137308 */ /* 0x000ee20000000800 */
[----:B--2---:R-:W-:Y:S01]  /*1f70*/  @!P1 FMUL R36, R36, R36 ;  /* 0x0000002424249220 */ /* 0x004fe20000400000 */
[----:B------:R-:W-:Y:S01]  /*1f80*/  FSETP.GEU.AND P1, PT, R60, -126, PT ;  /* 0xc2fc00003c00780b */ /* 0x000fe20003f2e000 */
[----:B------:R-:W-:Y:S01]  /*1f90*/  FMUL R0, R0, UR14 ;  /* 0x0000000e00007c20 */ /* 0x000fe20008400000 */
[----:B------:R-:W-:-:S03]  /*1fa0*/  ULDC UR14, c[0x0][0x604] ;  /* 0x00018100000e7ab9 */ /* 0x000fc60000000800 */
        /* <DEDUP_REMOVED lines=25> */
[----:B------:R-:W-:-:S04]  /*2140*/  ULDC UR14, c[0x0][0x604] ;  /* 0x00018100000e7ab9 */ /* 0x000fc80000000800 */
[----:B------:R-:W-:Y:S01]  /*2150*/  @!P5 FMUL R69, R69, 0.5 ;  /* 0x3f0000004545d820 */ /* 0x000fe20000400000 */
[----:B------:R-:W4:Y:S01]  /*2160*/  MUFU.EX2 R12, R61 ;  /* 0x0000003d000c7308 */ /* 0x000f220000000800 */
[----:B---3--:R-:W-:Y:S01]  /*2170*/  @!P2 FMUL R44, R44, R44 ;  /* 0x0000002c2c2ca220 */ /* 0x008fe20000400000 */
[----:B------:R-:W-:-:S05]  /*2180*/  FSETP.GEU.AND P2, PT, R77, -126, PT ;  /* 0xc2fc00004d00780b */ /* 0x000fca0003f4e000 */
[----:B------:R-:W-:Y:S01]  /*2190*/  @!P3 FMUL R64, R64, 0.5 ;  /* 0x3f0000004040b820 */ /* 0x000fe20000400000 */
[----:B------:R-:W3:Y:S01]  /*21a0*/  MUFU.EX2 R25, R68 ;  /* 0x0000004400197308 */ /* 0x000ee20000000800 */
[----:B--2---:R-:W-:Y:S01]  /*21b0*/  @!P1 FMUL R21, R21, R21 ;  /* 0x0000001515159220 */ /* 0x004fe20000400000 */
[----:B------:R-:W-:-:S05]  /*21c0*/  FSETP.GEU.AND P1, PT, R72, -126, PT ;  /* 0xc2fc00004800780b */ /* 0x000fca0003f2e000 */
[----:B------:R-:W-:Y:S01]  /*21d0*/  @!P2 FMUL R77, R77, 0.5 ;  /* 0x3f0000004d4da820 */ /* 0x000fe20000400000 */
[----:B------:R-:W2:Y:S01]  /*21e0*/  MUFU.EX2 R14, R69 ;  /* 0x00000045000e7308 */ /* 0x000ea20000000800 */
[----:B----4-:R-:W-:Y:S01]  /*21f0*/  @!P4 FMUL R12, R12, R12 ;  /* 0x0000000c0c0cc220 */ /* 0x010fe20000400000 */
[----:B------:R-:W-:-:S05]  /*2200*/  FSETP.GEU.AND P4, PT, R73, -126, PT ;  /* 0xc2fc00004900780b */ /* 0x000fca0003f8e000 */
        /* <DEDUP_REMOVED lines=31> */
[----:B------:R-:W-:-:S03]  /*2400*/  FSETP.GEU.AND P5, PT, R45, -126, PT ;  /* 0xc2fc00002d00780b */ /* 0x000fc60003fae000 */
[----:B------:R-:W-:Y:S02]  /*2410*/  FADD R61, R49, R18 ;  /* 0x00000012313d7221 */ /* 0x000fe40000000000 */
[----:B------:R-:W-:Y:S01]  /*2420*/  @!P6 FMUL R30, R30, 0.5 ;  /* 0x3f0000001e1ee820 */ /* 0x000fe20000400000 */
[----:B------:R2:W5:Y:S01]  /*2430*/  MUFU.EX2 R20, R2 ;  /* 0x0000000200147308 */ /* 0x0005620000000800 */
[----:B----4-:R-:W-:Y:S01]  /*2440*/  @!P3 FMUL R33, R33, R33 ;  /* 0x000000212121b220 */ /* 0x010fe20000400000 */
[----:B------:R-:W-:-:S05]  /*2450*/  FSETP.GEU.AND P3, PT, R26, -126, PT ;  /* 0xc2fc00001a00780b */ /* 0x000fca0003f6e000 */
[----:B------:R-:W-:Y:S01]  /*2460*/  @!P5 FMUL R45, R45, 0.5 ;  /* 0x3f0000002d2dd820 */ /* 0x000fe20000400000 */
[----:B------:R-:W4:Y:S01]  /*2470*/  MUFU.EX2 R27, R27 ;  /* 0x0000001b001b7308 */ /* 0x000f220000000800 */
[--C-:B--2---:R-:W-:Y:S01]  /*2480*/  FFMA R2, R35, UR14, -R0.reuse ;  /* 0x0000000e23027c23 */ /* 0x104fe20008000800 */
[----:B------:R-:W-:Y:S01]  /*2490*/  ULDC UR14, c[0x0][0x604] ;  /* 0x00018100000e7ab9 */ /* 0x000fe20000000800 */
[----:B---3--:R-:W-:Y:S01]  /*24a0*/  @!P1 FMUL R41, R41, R41 ;  /* 0x0000002929299220 */ /* 0x008fe20000400000 */
[----:B------:R-:W-:Y:S01]  /*24b0*/  FFMA R38, R38, UR14, -R0 ;  /* 0x0000000e26267c23 */ /* 0x000fe20008000800 */
[----:B------:R-:W-:Y:S01]  /*24c0*/  ULDC UR14, c[0x0][0x604] ;  /* 0x00018100000e7ab9 */ /* 0x000fe20000000800 */
[----:B------:R-:W-:Y:S01]  /*24d0*/  FSETP.GEU.AND P1, PT, R34, -126, PT ;  /* 0xc2fc00002200780b */ /* 0x000fe20003f2e000 */
[----:B------:R-:W-:Y:S01]  /*24e0*/  @!P3 FMUL R26, R26, 0.5 ;  /* 0x3f0000001a1ab820 */ /* 0x000fe20000400000 */
[----:B------:R-:W2:Y:S01]  /*24f0*/  MUFU.EX2 R31, R30 ;  /* 0x0000001e001f7308 */ /* 0x000ea20000000800 */
[----:B-----5:R-:W-:Y:S01]  /*2500*/  @!P4 FMUL R20, R20, R20 ;  /* 0x000000141414c220 */ /* 0x020fe20000400000 */
[----:B------:R-:W-:-:S06]  /*2510*/  FSETP.GEU.AND P4, PT, R2, -126, PT ;  /* 0xc2fc00000200780b */ /* 0x000fcc0003f8e000 */
[----:B------:R-:W3:Y:S01]  /*2520*/  MUFU.EX2 R56, R45 ;  /* 0x0000002d00387308 */ /* 0x000ee20000000800 */
[----:B----4-:R-:W-:Y:S02]  /*2530*/  @!P2 FMUL R27, R27, R27 ;  /* 0x0000001b1b1ba220 */ /* 0x010fe40000400000 */
[----:B------:R-:W-:-:S04]  /*2540*/  @!P1 FMUL R34, R34, 0.5 ;  /* 0x3f00000022229820 */ /* 0x000fc80000400000 */
[----:B------:R-:W-:Y:S01]  /*2550*/  @!P4 FMUL R2, R2, 0.5 ;  /* 0x3f0000000202c820 */ /* 0x000fe20000400000 */
[----:B------:R4:W5:Y:S01]  /*2560*/  MUFU.EX2 R22, R26 ;  /* 0x0000001a00167308 */ /* 0x0009620000000800 */
[----:B--2---:R-:W-:-:S07]  /*2570*/  @!P6 FMUL R31, R31, R31 ;  /* 0x0000001f1f1fe220 */ /* 0x004fce0000400000 */
[----:B------:R-:W2:Y:S01]  /*2580*/  MUFU.EX2 R35, R34 ;  /* 0x0000002200237308 */ /* 0x000ea20000000800 */
[--C-:B----4-:R-:W-:Y:S01]  /*2590*/  FFMA R26, R39, UR14, -R0.reuse ;  /* 0x0000000e271a7c23 */ /* 0x110fe20008000800 */
[----:B------:R-:W-:Y:S01]  /*25a0*/  ULDC UR14, c[0x0][0x604] ;  /* 0x00018100000e7ab9 */ /* 0x000fe20000000800 */
[----:B---3--:R-:W-:Y:S01]  /*25b0*/  @!P5 FMUL R56, R56, R56 ;  /* 0x000000383838d220 */ /* 0x008fe20000400000 */
[--C-:B------:R-:W-:Y:S01]  /*25c0*/  FFMA R42, R42, UR14, -R0.reuse ;  /* 0x0000000e2a2a7c23 */ /* 0x100fe20008000800 */
[----:B------:R-:W-:Y:S01]  /*25d0*/  ULDC UR14, c[0x0][0x604] ;  /* 0x00018100000e7ab9 */ /* 0x000fe20000000800 */
[----:B------:R-:W-:Y:S01]  /*25e0*/  FSETP.GEU.AND P2, PT, R26, -126, PT ;  /* 0xc2fc00001a00780b */ /* 0x000fe20003f4e000 */
[--C-:B------:R-:W-:Y:S01]  /*25f0*/  FFMA R30, R43, UR14, -R0.reuse ;  /* 0x0000000e2b1e7c23 */ /* 0x100fe20008000800 */
[----:B------:R-:W-:Y:S01]  /*2600*/  ULDC UR14, c[0x0][0x604] ;  /* 0x00018100000e7ab9 */ /* 0x000fe20000000800 */
[----:B------:R-:W-:Y:S01]  /*2610*/  FSETP.GEU.AND P6, PT, R42, -126, PT ;  /* 0xc2fc00002a00780b */ /* 0x000fe20003fce000 */
[----:B-----5:R-:W-:Y:S01]  /*2620*/  @!P3 FMUL R22, R22, R22 ;  /* 0x000000161616b220 */ /* 0x020fe20000400000 */
[----:B------:R-:W-:Y:S01]  /*2630*/  FSETP.GEU.AND P3, PT, R38, -126, PT ;  /* 0xc2fc00002600780b */ /* 0x000fe20003f6e000 */
[----:B------:R3:W4:Y:S01]  /*2640*/  MUFU.EX2 R60, R2 ;  /* 0x00000002003c7308 */ /* 0x0007220000000800 */
[----:B------:R-:W-:Y:S01]  /*2650*/  FSETP.GEU.AND P5, PT, R30, -126, PT ;  /* 0xc2fc00001e00780b */ /* 0x000fe20003fae000 */
[----:B------:R-:W-:Y:S01]  /*2660*/  FFMA R46, R46, UR14, -R0 ;  /* 0x0000000e2e2e7c23 */ /* 0x000fe20008000800 */
[----:B------:R-:W-:-:S02]  /*2670*/  ULDC UR14, c[0x0][0x604] ;  /* 0x00018100000e7ab9 */ /* 0x000fc40000000800 */
[--C-:B------:R-:W-:Y:S01]  /*2680*/  FFMA R47, R47, UR14, -R0.reuse ;  /* 0x0000000e2f2f7c23 */ /* 0x100fe20008000800 */
[----:B------:R-:W-:Y:S01]  /*2690*/  ULDC UR14, c[0x0][0x604] ;  /* 0x00018100000e7ab9 */ /* 0x000fe20000000800 */
[----:B------:R-:W-:Y:S01]  /*26a0*/  @!P2 FMUL R26, R26, 0.5 ;  /* 0x3f0000001a1aa820 */ /* 0x000fe20000400000 */
[--C-:B------:R-:W-:Y:S01]  /*26b0*/  FFMA R50, R50, UR14, -R0.reuse ;  /* 0x0000000e32327c23 */ /* 0x100fe20008000800 */
[----:B------:R-:W-:Y:S01]  /*26c0*/  ULDC UR14, c[0x0][0x604] ;  /* 0x00018100000e7ab9 */ /* 0x000fe20000000800 */
[----:B------:R-:W-:Y:S01]  /*26d0*/  @!P6 FMUL R42, R42, 0.5 ;  /* 0x3f0000002a2ae820 */ /* 0x000fe20000400000 */
[----:B------:R5:W1:Y:S01]  /*26e0*/  MUFU.EX2 R64, R26 ;  /* 0x0000001a00407308 */ /* 0x000a620000000800 */
[----:B------:R-:W-:Y:S01]  /*26f0*/  @!P3 FMUL R38, R38, 0.5 ;  /* 0x3f0000002626b820 */ /* 0x000fe20000400000 */
[--C-:B---3--:R-:W-:Y:S01]  /*2700*/  FFMA R2, R51, UR14, -R0.reuse ;  /* 0x0000000e33027c23 */ /* 0x108fe20008000800 */
[----:B------:R-:W-:Y:S01]  /*2710*/  @!P5 FMUL R30, R30, 0.5 ;  /* 0x3f0000001e1ed820 */ /* 0x000fe20000400000 */
[----:B------:R-:W-:Y:S01]  /*2720*/  ULDC UR14, c[0x0][0x604] ;  /* 0x00018100000e7ab9 */ /* 0x000fe20000000800 */
[----:B--2---:R-:W-:Y:S01]  /*2730*/  @!P1 FMUL R35, R35, R35 ;  /* 0x0000002323239220 */ /* 0x004fe20000400000 */
[--C-:B------:R-:W-:Y:S01]  /*2740*/  FFMA R54, R54, UR14, -R0.reuse ;  /* 0x0000000e36367c23 */ /* 0x100fe20008000800 */
[----:B------:R-:W-:Y:S01]  /*2750*/  ULDC UR14, c[0x0][0x604] ;  /* 0x00018100000e7ab9 */ /* 0x000fe20000000800 */
[----:B------:R-:W2:Y:S01]  /*2760*/  MUFU.EX2 R43, R42 ;  /* 0x0000002a002b7308 */ /* 0x000ea20000000800 */
[--C-:B------:R-:W-:Y:S01]  /*2770*/  FFMA R55, R55, UR14, -R0.reuse ;  /* 0x0000000e37377c23 */ /* 0x100fe20008000800 */
[----:B----4-:R-:W-:Y:S01]  /*2780*/  @!P4 FMUL R60, R60, R60 ;  /* 0x0000003c3c3cc220 */ /* 0x010fe20000400000 */
[----:B------:R-:W-:Y:S01]  /*2790*/  FSETP.GEU.AND P1, PT, R46, -126, PT ;  /* 0xc2fc00002e00780b */ /* 0x000fe20003f2e000 */
[----:B------:R-:W-:Y:S01]  /*27a0*/  ULDC UR14, c[0x0][0x604] ;  /* 0x00018100000e7ab9 */ /* 0x000fe20000000800 */
[----:B------:R-:W-:Y:S01]  /*27b0*/  FSETP.GEU.AND P4, PT, R47, -126, PT ;  /* 0xc2fc00002f00780b */ /* 0x000fe20003f8e000 */
[--C-:B-----5:R-:W-:Y:S01]  /*27c0*/  FFMA R26, R58, UR14, -R0.reuse ;  /* 0x0000000e3a1a7c23 */ /* 0x120fe20008000800 */
[----:B------:R-:W-:Y:S01]  /*27d0*/  ULDC UR14, c[0x0][0x604] ;  /* 0x00018100000e7ab9 */ /* 0x000fe20000000800 */
[----:B------:R-:W3:Y:S01]  /*27e0*/  MUFU.EX2 R68, R30 ;  /* 0x0000001e00447308 */ /* 0x000ee20000000800 */
[----:B-1----:R-:W-:Y:S01]  /*27f0*/  @!P2 FMUL R64, R64, R64 ;  /* 0x000000404040a220 */ /* 0x002fe20000400000 */
[----:B------:R-:W-:Y:S01]  /*2800*/  FSETP.GEU.AND P2, PT, R2, -126, PT ;  /* 0xc2fc00000200780b */ /* 0x000fe20003f4e000 */
[----:B------:R-:W-:Y:S01]  /*2810*/  FFMA R59, R59, UR14, -R0 ;  /* 0x0000000e3b3b7c23 */ /* 0x000fe20008000800 */
[----:B------:R-:W-:-:S04]  /*2820*/  ULDC UR14, c[0x0][0x604] ;  /* 0x00018100000e7ab9 */ /* 0x000fc80000000800 */
[----:B------:R-:W1:Y:S01]  /*2830*/  MUFU.EX2 R39, R38 ;  /* 0x0000002600277308 */ /* 0x000e620000000800 */
[----:B--2---:R-:W-:Y:S01]  /*2840*/  @!P6 FMUL R43, R43, R43 ;  /* 0x0000002b2b2be220 */ /* 0x004fe20000400000 */
[----:B------:R-:W-:Y:S01]  /*2850*/  FSETP.GEU.AND P6, PT, R54, -126, PT ;  /* 0xc2fc00003600780b */ /* 0x000fe20003fce000 */
[----:B------:R-:W-:Y:S01]  /*2860*/  @!P1 FMUL R46, R46, 0.5 ;  /* 0x3f0000002e2e9820 */ /* 0x000fe20000400000 */
[----:B------:R-:W-:-:S03]  /*2870*/  @!P4 FMUL R47, R47, 0.5 ;  /* 0x3f0000002f2fc820 */ /* 0x000fc60000400000 */
[----:B------:R-:W-:Y:S01]  /*2880*/  @!P2 FMUL R2, R2, 0.5 ;  /* 0x3f0000000202a820 */ /* 0x000fe20000400000 */
[----:B------:R-:W2:Y:S01]  /*2890*/  MUFU.EX2 R45, R46 ;  /* 0x0000002e002d7308 */ /* 0x000ea20000000800 */
[----:B---3--:R-:W-:Y:S01]  /*28a0*/  @!P5 FMUL R68, R68, R68 ;  /* 0x000000444444d220 */ /* 0x008fe20000400000 */
[----:B------:R-:W-:-:S05]  /*28b0*/  FSETP.GEU.AND P5, PT, R55, -126, PT ;  /* 0xc2fc00003700780b */ /* 0x000fca0003fae000 */
[----:B------:R-:W-:Y:S01]  /*28c0*/  @!P6 FMUL R54, R54, 0.5 ;  /* 0x3f0000003636e820 */ /* 0x000fe20000400000 */
[----:B------:R3:W4:Y:S01]  /*28d0*/  MUFU.EX2 R76, R2 ;  /* 0x00000002004c7308 */ /* 0x0007220000000800 */
[----:B-1----:R-:W-:Y:S01]  /*28e0*/  @!P3 FMUL R39, R39, R39 ;  /* 0x000000272727b220 */ /* 0x002fe20000400000 */
[----:B------:R-:W-:-:S05]  /*28f0*/  FSETP.GEU.AND P3, PT, R50, -126, PT ;  /* 0xc2fc00003200780b */ /* 0x000fca0003f6e000 */
[----:B------:R-:W-:Y:S01]  /*2900*/  @!P5 FMUL R55, R55, 0.5 ;  /* 0x3f0000003737d820 */ /* 0x000fe20000400000 */
[----:B------:R-:W1:Y:S01]  /*2910*/  MUFU.EX2 R72, R47 ;  /* 0x0000002f00487308 */ /* 0x000e620000000800 */
[--C-:B---3--:R-:W-:Y:S01]  /*2920*/  FFMA R2, R62, UR14, -R0.reuse ;  /* 0x0000000e3e027c23 */ /* 0x108fe20008000800 */
[----:B------:R-:W-:Y:S01]  /*2930*/  ULDC UR14, c[0x0][0x604] ;  /* 0x00018100000e7ab9 */ /* 0x000fe20000000800 */
[----:B--2---:R-:W-:Y:S01]  /*2940*/  @!P1 FMUL R45, R45, R45 ;  /* 0x0000002d2d2d9220 */ /* 0x004fe20000400000 */
[--C-:B------:R-:W-:Y:S01]  /*2950*/  FFMA R63, R63, UR14, -R0.reuse ;  /* 0x0000000e3f3f7c23 */ /* 0x100fe20008000800 */
[----:B------:R-:W-:Y:S01]  /*2960*/  ULDC UR14, c[0x0][0x604] ;  /* 0x00018100000e7ab9 */ /* 0x000fe20000000800 */
[----:B------:R-:W-:Y:S01]  /*2970*/  FSETP.GEU.AND P1, PT, R26, -126, PT ;  /* 0xc2fc00001a00780b */ /* 0x000fe20003f2e000 */
[----:B------:R-:W-:Y:S01]  /*2980*/  @!P3 FMUL R50, R50, 0.5 ;  /* 0x3f0000003232b820 */ /* 0x000fe20000400000 */
[----:B------:R-:W2:Y:S01]  /*2990*/  MUFU.EX2 R47, R54 ;  /* 0x00000036002f7308 */ /* 0x000ea20000000800 */
[--C-:B------:R-:W-:Y:S01]  /*29a0*/  FFMA R30, R66, UR14, -R0.reuse ;  /* 0x0000000e421e7c23 */ /* 0x100fe20008000800 */
[----:B------:R-:W-:Y:S01]  /*29b0*/  ULDC UR14, c[0x0][0x604] ;  /* 0x00018100000e7ab9 */ /* 0x000fe20000000800 */
[----:B----4-:R-:W-:Y:S01]  /*29c0*/  @!P2 FMUL R76, R76, R76 ;  /* 0x0000004c4c4ca220 */ /* 0x010fe20000400000 */
[----:B------:R-:W-:Y:S01]  /*29d0*/  FFMA R67, R67, UR14, -R0 ;  /* 0x0000000e43437c23 */ /* 0x000fe20008000800 */
[----:B------:R-:W-:Y:S01]  /*29e0*/  FSETP.GEU.AND P2, PT, R63, -126, PT ;  /* 0xc2fc00003f00780b */ /* 0x000fe20003f4e000 */
[----:B------:R-:W-:-:S02]  /*29f0*/  ULDC UR14, c[0x0][0x604] ;  /* 0x00018100000e7ab9 */ /* 0x000fc40000000800 */
[----:B------:R3:W4:Y:S01]  /*2a00*/  MUFU.EX2 R58, R55 ;  /* 0x00000037003a7308 */ /* 0x0007220000000800 */
[----:B-1----:R-:W-:Y:S01]  /*2a10*/  @!P4 FMUL R72, R72, R72 ;  /* 0x000000484848c220 */ /* 0x002fe20000400000 */
[----:B------:R-:W-:Y:S01]  /*2a20*/  FSETP.GEU.AND P4, PT, R59, -126, PT ;  /* 0xc2fc00003b00780b */ /* 0x000fe20003f8e000 */
[----:B------:R-:W-:-:S05]  /*2a30*/  @!P1 FMUL R26, R26, 0.5 ;  /* 0x3f0000001a1a9820 */ /* 0x000fca0000400000 */
[----:B------:R-:W1:Y:S01]  /*2a40*/  MUFU.EX2 R51, R50 ;  /* 0x0000003200337308 */ /* 0x000e620000000800 */
[----:B--2---:R-:W-:Y:S01]  /*2a50*/  @!P6 FMUL R47, R47, R47 ;  /* 0x0000002f2f2fe220 */ /* 0x004fe20000400000 */
[----:B------:R-:W-:Y:S01]  /*2a60*/  FSETP.GEU.AND P6, PT, R30, -126, PT ;  /* 0xc2fc00001e00780b */ /* 0x000fe20003fce000 */
[----:B------:R-:W-:Y:S01]  /*2a70*/  @!P2 FMUL R63, R63, 0.5 ;  /* 0x3f0000003f3fa820 */ /* 0x000fe20000400000 */
[----:B---3--:R-:W-:Y:S01]  /*2a80*/  FADD R55, R32, R29 ;  /* 0x0000001d20377221 */ /* 0x008fe20000000000 */
[----:B------:R-:W-:Y:S02]  /*2a90*/  F2FP.BF16.F32.PACK_AB R32, R15, R32 ;  /* 0x000000200f20723e */ /* 0x000fe400000010ff */
[----:B------:R-:W-:Y:S01]  /*2aa0*/  @!P4 FMUL R59, R59, 0.5 ;  /* 0x3f0000003b3bc820 */ /* 0x000fe20000400000 */
[----:B------:R2:W3:Y:S01]  /*2ab0*/  MUFU.EX2 R57, R26 ;  /* 0x0000001a00397308 */ /* 0x0004e20000000800 */
[----:B----4-:R-:W-:Y:S01]  /*2ac0*/  @!P5 FMUL R58, R58, R58 ;  /* 0x0000003a3a3ad220 */ /* 0x010fe20000400000 */
[----:B------:R-:W-:-:S05]  /*2ad0*/  FSETP.GEU.AND P5, PT, R67, -126, PT ;  /* 0xc2fc00004300780b */ /* 0x000fca0003fae000 */
[----:B------:R-:W-:Y:S01]  /*2ae0*/  @!P6 FMUL R30, R30, 0.5 ;  /* 0x3f0000001e1ee820 */ /* 0x000fe20000400000 */
[----:B------:R-:W4:Y:S01]  /*2af0*/  MUFU.EX2 R63, R63 ;  /* 0x0000003f003f7308 */ /* 0x000f220000000800 */
[----:B-1----:R-:W-:Y:S01]  /*2b00*/  @!P3 FMUL R51, R51, R51 ;  /* 0x000000333333b220 */ /* 0x002fe20000400000 */
[----:B------:R-:W-:Y:S01]  /*2b10*/  FSETP.GEU.AND P3, PT, R2, -126, PT ;  /* 0xc2fc00000200780b */ /* 0x000fe20003f6e000 */
[----:B--2---:R-:W-:Y:S01]  /*2b20*/  FFMA R26, R70, UR14, -R0 ;  /* 0x0000000e461a7c23 */ /* 0x004fe20008000800 */
[----:B------:R-:W-:-:S03]  /*2b30*/  ULDC UR14, c[0x0][0x604] ;  /* 0x00018100000e7ab9 */ /* 0x000fc60000000800 */
[----:B------:R-:W-:Y:S01]  /*2b40*/  @!P5 FMUL R67, R67, 0.5 ;  /* 0x3f0000004343d820 */ /* 0x000fe20000400000 */
[----:B------:R1:W2:Y:S01]  /*2b50*/  MUFU.EX2 R70, R30 ;  /* 0x0000001e00467308 */ /* 0x0002a20000000800 */
[----:B---3--:R-:W-:Y:S01]  /*2b60*/  @!P1 FMUL R57, R57, R57 ;  /* 0x0000003939399220 */ /* 0x008fe20000400000 */
[----:B------:R-:W-:-:S05]  /*2b70*/  FSETP.GEU.AND P1, PT, R26, -126, PT ;  /* 0xc2fc00001a00780b */ /* 0x000fca0003f2e000 */
[----:B------:R-:W-:Y:S01]  /*2b80*/  @!P3 FMUL R2, R2, 0.5 ;  /* 0x3f0000000202b820 */ /* 0x000fe20000400000 */
[----:B------:R3:W5:Y:S01]  /*2b90*/  MUFU.EX2 R62, R59 ;  /* 0x0000003b003e7308 */ /* 0x0007620000000800 */
[----:B----4-:R-:W-:Y:S01]  /*2ba0*/  @!P2 FMUL R63, R63, R63 ;  /* 0x0000003f3f3fa220 */ /* 0x010fe20000400000 */
[----:B-1----:R-:W-:Y:S01]  /*2bb0*/  FADD R30, R11, R44 ;  /* 0x0000002c0b1e7221 */ /* 0x002fe20000000000 */
[----:B------:R-:W-:-:S03]  /*2bc0*/  F2FP.BF16.F32.PACK_AB R44, R44, R23 ;  /* 0x000000172c2c723e */ /* 0x000fc600000010ff */
[----:B------:R-:W-:Y:S01]  /*2bd0*/  FADD R69, R30, R61 ;  /* 0x0000003d1e457221 */ /* 0x000fe20000000000 */
[----:B------:R-:W-:Y:S01]  /*2be0*/  @!P1 FMUL R26, R26, 0.5 ;  /* 0x3f0000001a1a9820 */ /* 0x000fe20000400000 */
[----:B------:R1:W4:Y:S01]  /*2bf0*/  MUFU.EX2 R66, R2 ;  /* 0x0000000200427308 */ /* 0x0003220000000800 */
[----:B--2---:R-:W-:Y:S01]  /*2c00*/  @!P6 FMUL R70, R70, R70 ;  /* 0x000000464646e220 */ /* 0x004fe20000400000 */
[----:B---3--:R-:W-:Y:S01]  /*2c10*/  FADD R59, R36, R37 ;  /* 0x00000025243b7221 */ /* 0x008fe20000000000 */
[----:B------:R-:W-:Y:S01]  /*2c20*/  FADD R30, R13, R14 ;  /* 0x0000000e0d1e7221 */ /* 0x000fe20000000000 */
[----:B------:R-:W-:Y:S01]  /*2c30*/  FADD R61, R53, R20 ;  /* 0x00000014353d7221 */ /* 0x000fe20000000000 */
[----:B------:R-:W-:Y:S01]  /*2c40*/  FADD R46, R35, R70 ;  /* 0x00000046232e7221 */ /* 0x000fe20000000000 */
[----:B------:R-:W-:Y:S02]  /*2c50*/  F2FP.BF16.F32.PACK_AB R36, R49, R36 ;  /* 0x000000243124723e */ /* 0x000fe400000010ff */
[----:B------:R-:W2:Y:S01]  /*2c60*/  MUFU.EX2 R67, R67 ;  /* 0x0000004300437308 */ /* 0x000ea20000000800 */
[--C-:B-1----:R-:W-:Y:S01]  /*2c70*/  FFMA R2, R74, UR14, -R0.reuse ;  /* 0x0000000e4a027c23 */ /* 0x102fe20008000800 */
[----:B------:R-:W-:Y:S01]  /*2c80*/  ULDC UR14, c[0x0][0x604] ;  /* 0x00018100000e7ab9 */ /* 0x000fe20000000800 */
[----:B-----5:R-:W-:Y:S01]  /*2c90*/  @!P4 FMUL R62, R62, R62 ;  /* 0x0000003e3e3ec220 */ /* 0x020fe20000400000 */
[--C-:B------:R-:W-:Y:S01]  /*2ca0*/  FFMA R71, R71, UR14, -R0.reuse ;  /* 0x0000000e47477c23 */ /* 0x100fe20008000800 */
[----:B------:R-:W-:Y:S01]  /*2cb0*/  ULDC UR14, c[0x0][0x604] ;  /* 0x00018100000e7ab9 */ /* 0x000fe20000000800 */
[----:B------:R-:W-:Y:S01]  /*2cc0*/  FSETP.GEU.AND P4, PT, R2, -126, PT ;  /* 0xc2fc00000200780b */ /* 0x000fe20003f8e000 */
[--C-:B------:R-:W-:Y:S01]  /*2cd0*/  FFMA R75, R75, UR14, -R0.reuse ;  /* 0x0000000e4b4b7c23 */ /* 0x100fe20008000800 */
[----:B------:R-:W-:Y:S01]  /*2ce0*/  ULDC UR14, c[0x0][0x604] ;  /* 0x00018100000e7ab9 */ /* 0x000fe20000000800 */
[----:B----4-:R-:W-:Y:S01]  /*2cf0*/  @!P3 FMUL R66, R66, R66 ;  /* 0x000000424242b220 */ /* 0x010fe20000400000 */
[--C-:B------:R-:W-:Y:S01]  /*2d00*/  FFMA R82, R82, UR14, -R0.reuse ;  /* 0x0000000e52527c23 */ /* 0x100fe20008000800 */
[----:B------:R-:W-:Y:S01]  /*2d10*/  ULDC UR14, c[0x0][0x604] ;  /* 0x00018100000e7ab9 */ /* 0x000fe20000000800 */
[----:B------:R-:W-:Y:S01]  /*2d20*/  FSETP.GEU.AND P2, PT, R75, -126, PT ;  /* 0xc2fc00004b00780b */ /* 0x000fe20003f4e000 */
[--C-:B------:R-:W-:Y:S01]  /*2d30*/  FFMA R83, R83, UR14, -R0.reuse ;  /* 0x0000000e53537c23 */ /* 0x100fe20008000800 */
[----:B------:R-:W-:Y:S01]  /*2d40*/  ULDC UR14, c[0x0][0x604] ;  /* 0x00018100000e7ab9 */ /* 0x000fe20000000800 */
[----:B------:R-:W-:Y:S01]  /*2d50*/  FSETP.GEU.AND P6, PT, R82, -126, PT ;  /* 0xc2fc00005200780b */ /* 0x000fe20003fce000 */
[--C-:B------:R-:W-:Y:S01]  /*2d60*/  FFMA R78, R78, UR14, -R0.reuse ;  /* 0x0000000e4e4e7c23 */ /* 0x100fe20008000800 */
[----:B--2---:R-:W-:Y:S01]  /*2d70*/  @!P5 FMUL R67, R67, R67 ;  /* 0x000000434343d220 */ /* 0x004fe20000400000 */
[----:B------:R-:W-:Y:S01]  /*2d80*/  FSETP.GEU.AND P5, PT, R83, -126, PT ;  /* 0xc2fc00005300780b */ /* 0x000fe20003fae000 */
[----:B------:R-:W-:Y:S01]  /*2d90*/  @!P4 FMUL R2, R2, 0.5 ;  /* 0x3f0000000202c820 */ /* 0x000fe20000400000 */
[----:B------:R-:W-:Y:S01]  /*2da0*/  ULDC UR14, c[0x0][0x604] ;  /* 0x00018100000e7ab9 */ /* 0x000fe20000000800 */
[----:B------:R-:W-:Y:S01]  /*2db0*/  FSETP.GEU.AND P3, PT, R71, -126, PT ;  /* 0xc2fc00004700780b */ /* 0x000fe20003f6e000 */
[--C-:B------:R-:W-:Y:S01]  /*2dc0*/  FFMA R79, R79, UR14, -R0.reuse ;  /* 0x0000000e4f4f7c23 */ /* 0x100fe20008000800 */
[----:B------:R1:W2:Y:S01]  /*2dd0*/  MUFU.EX2 R80, R2 ;  /* 0x0000000200507308 */ /* 0x0002a20000000800 */
[----:B------:R-:W-:Y:S01]  /*2de0*/  ULDC UR14, c[0x0][0x604] ;  /* 0x00018100000e7ab9 */ /* 0x000fe20000000800 */
[----:B------:R-:W-:Y:S01]  /*2df0*/  @!P2 FMUL R75, R75, 0.5 ;  /* 0x3f0000004b4ba820 */ /* 0x000fe20000400000 */
[--C-:B------:R-:W-:Y:S01]  /*2e00*/  FFMA R86, R86, UR14, -R0.reuse ;  /* 0x0000000e56567c23 */ /* 0x100fe20008000800 */
[----:B------:R-:W-:Y:S01]  /*2e10*/  FFMA R0, R87, UR15, -R0 ;  /* 0x0000000f57007c23 */ /* 0x000fe20008000800 */
[----:B------:R-:W-:Y:S01]  /*2e20*/  @!P6 FMUL R82, R82, 0.5 ;  /* 0x3f0000005252e820 */ /* 0x000fe20000400000 */
[----:B------:R-:W-:Y:S01]  /*2e30*/  FADD R61, R30, R61 ;  /* 0x0000003d1e3d7221 */ /* 0x000fe20000000000 */
[----:B------:R-:W-:Y:S01]  /*2e40*/  FADD R30, R27, R62 ;  /* 0x0000003e1b1e7221 */ /* 0x000fe20000000000 */
[----:B------:R-:W-:Y:S01]  /*2e50*/  @!P5 FMUL R83, R83, 0.5 ;  /* 0x3f0000005353d820 */ /* 0x000fe20000400000 */
[----:B------:R-:W3:Y:S01]  /*2e60*/  MUFU.EX2 R75, R75 ;  /* 0x0000004b004b7308 */ /* 0x000ee20000000800 */
[----:B-1----:R-:W-:Y:S01]  /*2e70*/  FADD R2, R24, R19 ;  /* 0x0000001318027221 */ /* 0x002fe20000000000 */
[----:B------:R-:W-:Y:S01]  /*2e80*/  @!P3 FMUL R71, R71, 0.5 ;  /* 0x3f0000004747b820 */ /* 0x000fe20000400000 */
[----:B------:R-:W-:Y:S01]  /*2e90*/  FADD R50, R60, R67 ;  /* 0x000000433c327221 */ /* 0x000fe20000000000 */
[C---:B------:R-:W-:Y:S01]  /*2ea0*/  F2FP.BF16.F32.PACK_AB R24, R7.reuse, R24 ;  /* 0x000000180718723e */ /* 0x040fe200000010ff */
[----:B------:R-:W-:Y:S01]  /*2eb0*/  FADD R34, R2, R55 ;  /* 0x0000003702227221 */ /* 0x000fe20000000000 */
[----:B------:R-:W-:Y:S01]  /*2ec0*/  FADD R2, R7, R40 ;  /* 0x0000002807027221 */ /* 0x000fe20000000000 */
[----:B------:R-:W-:Y:S01]  /*2ed0*/  FADD R55, R15, R48 ;  /* 0x000000300f377221 */ /* 0x000fe20000000000 */
[----:B------:R-:W1:Y:S01]  /*2ee0*/  MUFU.EX2 R82, R82 ;  /* 0x0000005200527308 */ /* 0x000e620000000800 */
[----:B--2---:R-:W-:Y:S01]  /*2ef0*/  @!P4 FMUL R80, R80, R80 ;  /* 0x000000505050c220 */ /* 0x004fe20000400000 */
[----:B------:R-:W-:Y:S01]  /*2f00*/  FSETP.GEU.AND P4, PT, R78, -126, PT ;  /* 0xc2fc00004e00780b */ /* 0x000fe20003f8e000 */
[----:B------:R-:W-:Y:S01]  /*2f10*/  FADD R38, R2, R55 ;  /* 0x0000003702267221 */ /* 0x000fe20000000000 */
[----:B------:R-:W-:Y:S01]  /*2f20*/  FADD R55, R17, R16 ;  /* 0x0000001011377221 */ /* 0x000fe20000000000 */
[----:B------:R-:W-:Y:S01]  /*2f30*/  FADD R2, R9, R12 ;  /* 0x0000000c09027221 */ /* 0x000fe20000000000 */
[----:B------:R-:W-:Y:S01]  /*2f40*/  FADD R73, R43, R80 ;  /* 0x000000502b497221 */ /* 0x000fe20000000000 */
[----:B------:R-:W-:Y:S01]  /*2f50*/  FADD R38, R38, R69 ;  /* 0x0000004526267221 */ /* 0x000fe20000000000 */
[----:B------:R-:W2:Y:S01]  /*2f60*/  MUFU.EX2 R83, R83 ;  /* 0x0000005300537308 */ /* 0x000ea20000000800 */
[----:B---3--:R-:W-:Y:S01]  /*2f70*/  @!P2 FMUL R75, R75, R75 ;  /* 0x0000004b4b4ba220 */ /* 0x008fe20000400000 */
[----:B------:R-:W-:Y:S01]  /*2f80*/  FSETP.GEU.AND P2, PT, R79, -126, PT ;  /* 0xc2fc00004f00780b */ /* 0x000fe20003f4e000 */
[----:B------:R-:W-:Y:S01]  /*2f90*/  FADD R2, R2, R55 ;  /* 0x0000003702027221 */ /* 0x000fe20000000000 */
[----:B------:R-:W-:Y:S01]  /*2fa0*/  F2FP.BF16.F32.PACK_AB R48, R48, R29 ;  /* 0x0000001d3030723e */ /* 0x000fe200000010ff */
[----:B------:R-:W-:Y:S01]  /*2fb0*/  FADD R77, R68, R75 ;  /* 0x0000004b444d7221 */ /* 0x000fe20000000000 */
[----:B------:R-:W-:Y:S01]  /*2fc0*/  F2FP.BF16.F32.PACK_AB R29, R60, R35 ;  /* 0x000000233c1d723e */ /* 0x000fe200000010ff */
[----:B------:R-:W-:Y:S01]  /*2fd0*/  @!P4 FMUL R78, R78, 0.5 ;  /* 0x3f0000004e4ec820 */ /* 0x000fe20000400000 */
[----:B------:R3:W4:Y:S01]  /*2fe0*/  MUFU.EX2 R74, R26 ;  /* 0x0000001a004a7308 */ /* 0x0007220000000800 */
[----:B-1----:R-:W-:Y:S01]  /*2ff0*/  @!P6 FMUL R82, R82, R82 ;  /* 0x000000525252e220 */ /* 0x002fe20000400000 */
[----:B------:R-:W-:Y:S01]  /*3000*/  FSETP.GEU.AND P6, PT, R86, -126, PT ;  /* 0xc2fc00005600780b */ /* 0x000fe20003fce000 */
[----:B------:R-:W-:Y:S01]  /*3010*/  FADD R84, R30, R77 ;  /* 0x0000004d1e547221 */ /* 0x000fe20000000000 */
[----:B------:R-:W-:Y:S01]  /*3020*/  FADD R61, R2, R61 ;  /* 0x0000003d023d7221 */ /* 0x000fe20000000000 */
[----:B------:R-:W-:Y:S01]  /*3030*/  FADD R81, R51, R82 ;  /* 0x0000005233517221 */ /* 0x000fe20000000000 */
[----:B------:R-:W-:Y:S01]  /*3040*/  F2FP.BF16.F32.PACK_AB R35, R72, R45 ;  /* 0x0000002d4823723e */ /* 0x000fe200000010ff */
[----:B------:R-:W-:Y:S01]  /*3050*/  @!P2 FMUL R79, R79, 0.5 ;  /* 0x3f0000004f4fa820 */ /* 0x000fe20000400000 */
[----:B------:R-:W1:Y:S01]  /*3060*/  MUFU.EX2 R71, R71 ;  /* 0x0000004700477308 */ /* 0x000e620000000800 */
[----:B--2---:R-:W-:Y:S01]  /*3070*/  @!P5 FMUL R83, R83, R83 ;  /* 0x000000535353d220 */ /* 0x004fe20000400000 */
[----:B------:R-:W-:Y:S01]  /*3080*/  FSETP.GEU.AND P5, PT, R0, -126, PT ;  /* 0xc2fc00000000780b */ /* 0x000fe20003fae000 */
[----:B---3--:R-:W-:Y:S01]  /*3090*/  FADD R26, R28, R23 ;  /* 0x000000171c1a7221 */ /* 0x008fe20000000000 */
[----:B------:R-:W-:Y:S01]  /*30a0*/  FADD R87, R46, R81 ;  /* 0x000000512e577221 */ /* 0x000fe20000000000 */
[----:B------:R-:W-:Y:S01]  /*30b0*/  FADD R85, R76, R83 ;  /* 0x000000534c557221 */ /* 0x000fe20000000000 */
[----:B------:R-:W-:Y:S01]  /*30c0*/  FADD R61, R38, R61 ;  /* 0x0000003d263d7221 */ /* 0x000fe20000000000 */
[----:B------:R-:W-:Y:S01]  /*30d0*/  @!P6 FMUL R86, R86, 0.5 ;  /* 0x3f0000005656e820 */ /* 0x000fe20000400000 */
[----:B------:R-:W2:Y:S01]  /*30e0*/  MUFU.EX2 R78, R78 ;  /* 0x0000004e004e7308 */ /* 0x000ea20000000800 */
[----:B------:R-:W-:Y:S01]  /*30f0*/  FADD R65, R26, R59 ;  /* 0x0000003b1a417221 */ /* 0x000fe20000000000 */
[----:B------:R-:W-:Y:S01]  /*3100*/  FADD R26, R6, R21 ;  /* 0x00000015061a7221 */ /* 0x000fe20000000000 */
[----:B------:R-:W-:Y:S01]  /*3110*/  FADD R59, R10, R33 ;  /* 0x000000210a3b7221 */ /* 0x000fe20000000000 */
[----:B----4-:R-:W-:Y:S01]  /*3120*/  @!P1 FMUL R74, R74, R74 ;  /* 0x0000004a4a4a9220 */ /* 0x010fe20000400000 */
[----:B------:R-:W-:Y:S01]  /*3130*/  FADD R89, R50, R85 ;  /* 0x0000005532597221 */ /* 0x000fe20000000000 */
[----:B------:R-:W-:Y:S01]  /*3140*/  FADD R34, R34, R65 ;  /* 0x0000004122227221 */ /* 0x000fe20000000000 */
[----:B------:R-:W-:Y:S01]  /*3150*/  @!P5 FMUL R0, R0, 0.5 ;  /* 0x3f0000000000d820 */ /* 0x000fe20000400000 */
[----:B------:R-:W3:Y:S01]  /*3160*/  MUFU.EX2 R79, R79 ;  /* 0x0000004f004f7308 */ /* 0x000ee20000000800 */
[----:B------:R-:W-:Y:S01]  /*3170*/  FADD R42, R26, R59 ;  /* 0x0000003b1a2a7221 */ /* 0x000fe20000000000 */
[----:B------:R-:W-:Y:S01]  /*3180*/  FADD R26, R8, R25 ;  /* 0x00000019081a7221 */ /* 0x000fe20000000000 */
[----:B------:R-:W-:Y:S01]  /*3190*/  FADD R59, R52, R41 ;  /* 0x00000029343b7221 */ /* 0x000fe20000000000 */
[----:B-1----:R-:W-:Y:S01]  /*31a0*/  @!P3 FMUL R71, R71, R71 ;  /* 0x000000474747b220 */ /* 0x002fe20000400000 */
[----:B------:R-:W-:Y:S01]  /*31b0*/  FADD R30, R39, R74 ;  /* 0x0000004a271e7221 */ /* 0x000fe20000000000 */
[----:B------:R-:W-:Y:S01]  /*31c0*/  FADD R84, R84, R89 ;  /* 0x0000005954547221 */ /* 0x000fe20000000000 */
[----:B------:R-:W-:Y:S01]  /*31d0*/  FADD R59, R26, R59 ;  /* 0x0000003b1a3b7221 */ /* 0x000fe20000000000 */
[----:B------:R-:W1:Y:S01]  /*31e0*/  MUFU.EX2 R86, R86 ;  /* 0x0000005600567308 */ /* 0x000e620000000800 */
[----:B------:R-:W-:Y:S01]  /*31f0*/  FADD R26, R22, R57 ;  /* 0x00000039161a7221 */ /* 0x000fe20000000000 */
[----:B--2---:R-:W-:Y:S01]  /*3200*/  @!P4 FMUL R78, R78, R78 ;  /* 0x0000004e4e4ec220 */ /* 0x004fe20000400000 */
[----:B------:R-:W-:Y:S01]  /*3210*/  FADD R46, R64, R71 ;  /* 0x00000047402e7221 */ /* 0x000fe20000000000 */
[----:B------:R-:W-:Y:S01]  /*3220*/  FADD R59, R42, R59 ;  /* 0x0000003b2a3b7221 */ /* 0x000fe20000000000 */
[----:B------:R-:W-:Y:S01]  /*3230*/  FADD R54, R26, R73 ;  /* 0x000000491a367221 */ /* 0x000fe20000000000 */
[----:B------:R-:W-:Y:S01]  /*3240*/  FADD R73, R45, R78 ;  /* 0x0000004e2d497221 */ /* 0x000fe20000000000 */
[----:B------:R-:W-:Y:S01]  /*3250*/  FADD R26, R56, R63 ;  /* 0x0000003f381a7221 */ /* 0x000fe20000000000 */
[----:B------:R2:W4:Y:S01]  /*3260*/  MUFU.EX2 R55, R0 ;  /* 0x0000000000377308 */ /* 0x0005220000000800 */
[----:B---3--:R-:W-:Y:S01]  /*3270*/  @!P2 FMUL R79, R79, R79 ;  /* 0x0000004f4f4fa220 */ /* 0x008fe20000400000 */
[----:B------:R-:W-:Y:S01]  /*3280*/  FADD R54, R54, R87 ;  /* 0x0000005736367221 */ /* 0x000fe20000000000 */
[----:B------:R-:W-:Y:S01]  /*3290*/  FADD R34, R34, R59 ;  /* 0x0000003b22227221 */ /* 0x000fe20000000000 */
[----:B------:R-:W-:Y:S01]  /*32a0*/  F2FP.BF16.F32.PACK_AB R38, R53, R52 ;  /* 0x000000343526723e */ /* 0x000fe200000010ff */
[----:B------:R-:W-:Y:S01]  /*32b0*/  FADD R77, R72, R79 ;  /* 0x0000004f484d7221 */ /* 0x000fe20000000000 */
[----:B------:R-:W-:Y:S01]  /*32c0*/  F2FP.BF16.F32.PACK_AB R50, R16, R33 ;  /* 0x000000211032723e */ /* 0x000fe200000010ff */
[----:B------:R-:W-:Y:S01]  /*32d0*/  FADD R2, R34, R61 ;  /* 0x0000003d22027221 */ /* 0x000fe20000000000 */
[----:B------:R-:W-:Y:S01]  /*32e0*/  F2FP.BF16.F32.PACK_AB R52, R18, R37 ;  /* 0x000000251234723e */ /* 0x000fe200000010ff */
[----:B-1----:R-:W-:Y:S01]  /*32f0*/  @!P6 FMUL R86, R86, R86 ;  /* 0x000000565656e220 */ /* 0x002fe20000400000 */
[----:B--2---:R-:W-:Y:S01]  /*3300*/  FADD R0, R31, R66 ;  /* 0x000000421f007221 */ /* 0x004fe20000000000 */
[----:B------:R-:W-:Y:S01]  /*3310*/  FADD R26, R26, R77 ;  /* 0x0000004d1a1a7221 */ /* 0x000fe20000000000 */
[----:B------:R-:W-:Y:S01]  /*3320*/  F2FP.BF16.F32.PACK_AB R33, R68, R43 ;  /* 0x0000002b4421723e */ /* 0x000fe200000010ff */
[----:B------:R-:W-:Y:S01]  /*3330*/  FADD R81, R47, R86 ;  /* 0x000000562f517221 */ /* 0x000fe20000000000 */
[----:B------:R-:W-:Y:S01]  /*3340*/  FADD R0, R0, R73 ;  /* 0x0000004900007221 */ /* 0x000fe20000000000 */
[----:B------:R-:W-:Y:S01]  /*3350*/  F2FP.BF16.F32.PACK_AB R37, R76, R51 ;  /* 0x000000334c25723e */ /* 0x000fe200000010ff */
[----:B----4-:R-:W-:Y:S01]  /*3360*/  @!P5 FMUL R55, R55, R55 ;  /* 0x000000373737d220 */ /* 0x010fe20000400000 */
[----:B------:R-:W-:Y:S01]  /*3370*/  FADD R81, R30, R81 ;  /* 0x000000511e517221 */ /* 0x000fe20000000000 */
[----:B------:R-:W-:-:S02]  /*3380*/  F2FP.BF16.F32.PACK_AB R28, R11, R28 ;  /* 0x0000001c0b1c723e */ /* 0x000fc400000010ff */
[----:B------:R-:W-:Y:S01]  /*3390*/  FADD R85, R58, R55 ;  /* 0x000000373a557221 */ /* 0x000fe20000000000 */
[----:B------:R-:W-:Y:S01]  /*33a0*/  FADD R81, R0, R81 ;  /* 0x0000005100517221 */ /* 0x000fe20000000000 */
[----:B------:R-:W-:Y:S02]  /*33b0*/  MOV R0, UR5 ;  /* 0x0000000500007c02 */ /* 0x000fe40008000f00 */
[----:B------:R-:W-:Y:S01]  /*33c0*/  FADD R85, R46, R85 ;  /* 0x000000552e557221 */ /* 0x000fe20000000000 */
[----:B------:R-:W-:Y:S01]  /*33d0*/  FADD R54, R54, R81 ;  /* 0x0000005136367221 */ /* 0x000fe20000000000 */
[----:B------:R-:W-:Y:S01]  /*33e0*/  F2FP.BF16.F32.PACK_AB R46, R14, R25 ;  /* 0x000000190e2e723e */ /* 0x000fe200000010ff */
[----:B------:R1:W-:Y:S01]  /*33f0*/  SYNCS.ARRIVE.TRANS64.A1T0 RZ, [R0+UR11], RZ ;  /* 0x000000ff00ff79a7 */ /* 0x0003e2000810000b */
[----:B------:R-:W-:Y:S01]  /*3400*/  FADD R85, R26, R85 ;  /* 0x000000551a557221 */ /* 0x000fe20000000000 */
[----:B------:R-:W-:Y:S02]  /*3410*/  F2FP.BF16.F32.PACK_AB R25, R27, R22 ;  /* 0x000000161b19723e */ /* 0x000fe400000010ff */
[----:B------:R-:W-:Y:S01]  /*3420*/  F2FP.BF16.F32.PACK_AB R27, R56, R31 ;  /* 0x0000001f381b723e */ /* 0x000fe200000010ff */
[----:B------:R-:W-:Y:S01]  /*3430*/  FADD R85, R84, R85 ;  /* 0x0000005554557221 */ /* 0x000fe20000000000 */
[----:B------:R-:W-:-:S02]  /*3440*/  F2FP.BF16.F32.PACK_AB R31, R64, R39 ;  /* 0x00000027401f723e */ /* 0x000fc400000010ff */
[----:B------:R-:W-:Y:S01]  /*3450*/  F2FP.BF16.F32.PACK_AB R39, R58, R47 ;  /* 0x0000002f3a27723e */ /* 0x000fe200000010ff */
[----:B-1----:R-:W-:Y:S01]  /*3460*/  FADD R0, R54, R85 ;  /* 0x0000005536007221 */ /* 0x002fe20000000000 */
[----:B------:R-:W-:Y:S02]  /*3470*/  F2FP.BF16.F32.PACK_AB R54, R20, R41 ;  /* 0x000000291436723e */ /* 0x000fe400000010ff */
[----:B------:R-:W-:Y:S02]  /*3480*/  F2FP.BF16.F32.PACK_AB R26, R9, R6 ;  /* 0x00000006091a723e */ /* 0x000fe400000010ff */
[----:B------:R-:W-:Y:S02]  /*3490*/  F2FP.BF16.F32.PACK_AB R30, R13, R8 ;  /* 0x000000080d1e723e */ /* 0x000fe400000010ff */
[----:B------:R-:W-:Y:S02]  /*34a0*/  F2FP.BF16.F32.PACK_AB R34, R17, R10 ;  /* 0x0000000a1122723e */ /* 0x000fe400000010ff */
[----:B------:R-:W-:-:S02]  /*34b0*/  F2FP.BF16.F32.PACK_AB R40, R40, R19 ;  /* 0x000000132828723e */ /* 0x000fc400000010ff */
[----:B------:R-:W-:Y:S02]  /*34c0*/  F2FP.BF16.F32.PACK_AB R42, R12, R21 ;  /* 0x000000150c2a723e */ /* 0x000fe400000010ff */
[----:B------:R-:W-:Y:S02]  /*34d0*/  F2FP.BF16.F32.PACK_AB R41, R62, R57 ;  /* 0x000000393e29723e */ /* 0x000fe400000010ff */
[----:B------:R-:W-:Y:S02]  /*34e0*/  F2FP.BF16.F32.PACK_AB R43, R63, R66 ;  /* 0x000000423f2b723e */ /* 0x000fe400000010ff */
[----:B------:R-:W-:Y:S02]  /*34f0*/  F2FP.BF16.F32.PACK_AB R45, R67, R70 ;  /* 0x00000046432d723e */ /* 0x000fe400000010ff */
[----:B------:R-:W-:Y:S02]  /*3500*/  F2FP.BF16.F32.PACK_AB R47, R71, R74 ;  /* 0x0000004a472f723e */ /* 0x000fe400000010ff */
[----:B------:R-:W-:-:S02]  /*3510*/  F2FP.BF16.F32.PACK_AB R49, R75, R80 ;  /* 0x000000504b31723e */ /* 0x000fc400000010ff */
[----:B------:R-:W-:Y:S02]  /*3520*/  F2FP.BF16.F32.PACK_AB R51, R79, R78 ;  /* 0x0000004e4f33723e */ /* 0x000fe400000010ff */
[----:B------:R-:W-:Y:S01]  /*3530*/  F2FP.BF16.F32.PACK_AB R53, R83, R82 ;  /* 0x000000525335723e */ /* 0x000fe200000010ff */
[----:B------:R-:W-:Y:S06]  /*3540*/  @!P0 BRA `(.L_x_19) ;  /* 0x0000000000048947 */ /* 0x000fec0003800000 */
[----:B------:R-:W-:Y:S01]  /*3550*/  BPT.TRAP 0x1 ;  /* 0x000000040000795c */ /* 0x000fe20000300000 */
.L_x_19:
[----:B------:R-:W1:Y:S01]  /*3560*/  SYNCS.PHASECHK.TRANS64.TRYWAIT P1, [UR37+0x30008], R5 ;  /* 0x03000805ff0075a7 */ /* 0x000e620008020165 */
[----:B------:R-:W-:Y:S01]  /*3570*/  ULOP3.LUT UR5, UR10, 0x4000000, URZ, 0xfc, !UPT ;  /* 0x040000000a057892 */ /* 0x000fe2000f8efc3f */
[----:B-1----:R-:W-:Y:S11]  /*3580*/  @!P1 BRA `(.L_x_20) ;  /* 0x0000005c00ec9947 */ /* 0x002ff60003800000 */
.L_x_96:
[----:B------:R-:W-:Y:S01]  /*3590*/  UIADD3 UR10, UR5, 0x800, URZ ;  /* 0x00000800050a7890 */ /* 0x000fe2000fffe03f */
[----:B------:R-:W-:Y:S01]  /*35a0*/  WARPGROUP.ARRIVE ;  /* 0x00000000000079c5 */ /* 0x000fe20000000000 */
[----:B------:R-:W-:Y:S01]  /*35b0*/  UMOV UR11, 0x40000040 ;  /* 0x40000040000b7882 */ /* 0x000fe20000000000 */
[----:B------:R-:W-:-:S06]  /*35c0*/  F2FP.BF16.F32.PACK_AB R55, R55, R86 ;  /* 0x000000563737723e */ /* 0x000fcc00000010ff */
[----:B------:R-:W-:Y:S01]  /*35d0*/  HGMMA.64x128x16.F32.BF16 R88, R24, gdesc[UR8].tnspB, RZ, !UPT, gsb0 ;  /* 0x41e0000818587df0 */ /* 0x000fe2000c0018ff */
[----:B------:R-:W-:Y:S01]  /*35e0*/  UIADD3 UR10, UR5, 0x880, URZ ;  /* 0x00000880050a7890 */ /* 0x000fe2000fffe03f */
[----:B------:R-:W-:Y:S01]  /*35f0*/  UMOV UR11, 0x40000040 ;  /* 0x40000040000b7882 */ /* 0x000fe20000000000 */
[----:B------:R-:W-:Y:S02]  /*3600*/  WARPGROUP.DEPBAR.LE gsb0, 0x0 ;  /* 0x00008000000079c5 */ /* 0x000fe40000010000 */
[----:B------:R-:W-:-:S07]  /*3610*/  WARPGROUP.ARRIVE ;  /* 0x00000000000079c5 */ /* 0x000fce0000000000 */
[----:B------:R-:W-:Y:S01]  /*3620*/  HGMMA.64x128x16.F32.BF16 R88, R28, gdesc[UR8].tnspB, R88, gsb0 ;  /* 0x41e000081c587df0 */ /* 0x000fe20008001858 */
        /* <DEDUP_REMOVED lines=29> */
[----:B------:R-:W-:Y:S03]  /*3800*/  HGMMA.64x128x16.F32.BF16 R88, R52, gdesc[UR8].tnspB, R88, gsb0 ;  /* 0x41e0000834587df0 */ /* 0x000fe60008001858 */
[----:B------:R-:W-:Y:S02]  /*3810*/  WARPGROUP.DEPBAR.LE gsb0, 0x0 ;  /* 0x00008000000079c5 */ /* 0x000fe40000010000 */
[----:B------:R-:W-:Y:S05]  /*3820*/  @!P0 BRA `(.L_x_21) ;  /* 0x0000000000048947 */ /* 0x000fea0003800000 */
[----:B------:R-:W-:Y:S01]  /*3830*/  BPT.TRAP 0x1 ;  /* 0x000000040000795c */ /* 0x000fe20000300000 */
.L_x_21:
[----:B------:R-:W-:Y:S02]  /*3840*/  UISETP.GT.U32.AND UP0, UPT, UR4, 0x1, UPT ;  /* 0x000000010400788c */ /* 0x000fe4000bf04070 */
[----:B------:R-:W-:-:S04]  /*3850*/  UIADD3 UR10, UR37, 0x30028, URZ ;  /* 0x00030028250a7890 */ /* 0x000fc8000fffe03f */
[----:B------:R-:W-:Y:S01]  /*3860*/  PLOP3.LUT P1, PT, PT, PT, UP0, 0x80, 0x0 ;  /* 0x000000000000781c */ /* 0x000fe20003f2f008 */
[----:B------:R-:W-:-:S09]  /*3870*/  UPRMT UR10, URZ, 0x654, UR10 ;  /* 0x000006543f0a7896 */ /* 0x000fd2000800000a */
[----:B------:R-:W-:Y:S03]  /*3880*/  SYNCS.ARRIVE.TRANS64.RED.A1T0 RZ, [UR10], RZ ;  /* 0x000000ffffff79a7 */ /* 0x000fe6000810040a */
[----:B------:R-:W-:Y:S05]  /*3890*/  @P1 BRA `(.L_x_22) ;  /* 0x0000000000041947 */ /* 0x000fea0003800000 */
[----:B------:R-:W-:Y:S01]  /*38a0*/  BPT.TRAP 0x1 ;  /* 0x000000040000795c */ /* 0x000fe20000300000 */
.L_x_22:
[----:B-1----:R-:W1:Y:S02]  /*38b0*/  LDC R5, c[0x0][0x28c] ;  /* 0x0000a300ff057b82 */ /* 0x002e640000000800 */
[----:B-1----:R-:W-:-:S13]  /*38c0*/  ISETP.GE.AND P2, PT, R5, 0x81, PT ;  /* 0x000000810500780c */ /* 0x002fda0003f46270 */
[----:B------:R-:W-:Y:S05]  /*38d0*/  @!P2 BRA `(.L_x_23) ;  /* 0x0000002c0028a947 */ /* 0x000fea0003800000 */
[----:B------:R-:W-:Y:S01]  /*38e0*/  IADD3 R5, R5, 0x7f, RZ ;  /* 0x0000007f05057810 */ /* 0x000fe20007ffe0ff */
[----:B------:R-:W-:Y:S01]  /*38f0*/  UMOV UR38, 0x2 ;  /* 0x0000000200267882 */ /* 0x000fe20000000000 */
[----:B------:R-:W-:Y:S01]  /*3900*/  MOV R7, R3 ;  /* 0x0000000300077202 */ /* 0x000fe20000000f00 */
[----:B------:R-:W-:Y:S01]  /*3910*/  UMOV UR4, 0x1 ;  /* 0x0000000100047882 */ /* 0x000fe20000000000 */
[----:B------:R-:W-:Y:S01]  /*3920*/  SHF.R.S32.HI R6, RZ, 0x1f, R5 ;  /* 0x0000001fff067819 */ /* 0x000fe20000011405 */
[----:B------:R-:W-:Y:S01]  /*3930*/  ULDC UR39, c[0x0][0x604] ;  /* 0x0001810000277ab9 */ /* 0x000fe20000000800 */
[----:B------:R-:W-:Y:S02]  /*3940*/  MOV R9, R4 ;  /* 0x0000000400097202 */ /* 0x000fe40000000f00 */
[----:B------:R-:W-:Y:S02]  /*3950*/  LEA.HI R5, R6, R5, RZ, 0x7 ;  /* 0x0000000506057211 */ /* 0x000fe400078f38ff */
[----:B------:R-:W-:-:S02]  /*3960*/  MOV R6, RZ ;  /* 0x000000ff00067202 */ /* 0x000fc40000000f00 */
[----:B------:R-:W-:-:S07]  /*3970*/  SHF.R.S32.HI R5, RZ, 0x7, R5 ;  /* 0x00000007ff057819 */ /* 0x000fce0000011405 */
.L_x_34:
[----:B------:R-:W-:-:S13]  /*3980*/  PLOP3.LUT P3, PT, PT, PT, UP1, 0x80, 0x0 ;  /* 0x000000000000781c */ /* 0x000fda0003f6f018 */
[----:B------:R-:W-:Y:S05]  /*3990*/  @!P3 BRA `(.L_x_24) ;  /* 0x000000000004b947 */ /* 0x000fea0003800000 */
[----:B------:R-:W-:Y:S01]  /*39a0*/  BPT.TRAP 0x1 ;  /* 0x000000040000795c */ /* 0x000fe20000300000 */
.L_x_24:
[----:B------:R-:W-:Y:S01]  /*39b0*/  ULEA UR10, UR38, UR37, 0x3 ;  /* 0x00000025260a7291 */ /* 0x000fe2000f8e183f */
[----:B------:R-:W-:-:S08]  /*39c0*/  SHF.L.U32 R3, R6, 0x1f, RZ ;  /* 0x0000001f06037819 */ /* 0x000fd000000006ff */
[----:B------:R-:W1:Y:S02]  /*39d0*/  SYNCS.PHASECHK.TRANS64.TRYWAIT P2, [UR10+0x30000], R3 ;  /* 0x03000003ff0075a7 */ /* 0x000e64000804014a */
[----:B-1----:R-:W-:Y:S05]  /*39e0*/  @!P2 BRA `(.L_x_25) ;  /* 0x0000005800eca947 */ /* 0x002fea0003800000 */
.L_x_97:
[----:B------:R-:W-:Y:S01]  /*39f0*/  ULEA UR10, UR38, UR6, 0xb ;  /* 0x00000006260a7291 */ /* 0x000fe2000f8e583f */
[----:B------:R-:W-:Y:S01]  /*3a00*/  WARPGROUP.ARRIVE ;  /* 0x00000000000079c5 */ /* 0x000fe20000000000 */
[----:B------:R-:W-:Y:S01]  /*3a10*/  UMOV UR11, 0x40000040 ;  /* 0x40000040000b7882 */ /* 0x000fe20000000000 */
[----:B------:R-:W-:Y:S01]  /*3a20*/  UMOV UR15, 0x40000040 ;  /* 0x40000040000f7882 */ /* 0x000fe20000000000 */
[----:B------:R-:W-:Y:S02]  /*3a30*/  UIADD3 UR14, UR10, 0x2, URZ ;  /* 0x000000020a0e7890 */ /* 0x000fe4000fffe03f */
[----:B------:R-:W-:Y:S01]  /*3a40*/  UIADD3 UR18, UR10, 0x4, URZ ;  /* 0x000000040a127890 */ /* 0x000fe2000fffe03f */
[----:B------:R-:W-:Y:S02]  /*3a50*/  UMOV UR19, 0x40000040 ;  /* 0x4000004000137882 */ /* 0x000fe40000000000 */
[----:B------:R-:W-:Y:S01]  /*3a60*/  HGMMA.64x128x16.F32.BF16 R24, gdesc[UR8], RZ, !UPT, gsb0 ;  /* 0x01e00000081879f0 */ /* 0x000fe2000c0018ff */
[----:B------:R-:W-:Y:S01]  /*3a70*/  UIADD3 UR22, UR10, 0x6, URZ ;  /* 0x000000060a167890 */ /* 0x000fe2000fffe03f */
[----:B------:R-:W-:Y:S01]  /*3a80*/  UMOV UR23, 0x40000040 ;  /* 0x4000004000177882 */ /* 0x000fe20000000000 */
        /* <DEDUP_REMOVED lines=8> */
[----:B------:R-:W-:-:S04]  /*3b10*/  UIADD3 UR10, UR38, 0x1, URZ ;  /* 0x00000001260a7890 */ /* 0x000fc8000fffe03f */
[----:B------:R-:W-:-:S04]  /*3b20*/  UISETP.NE.AND UP0, UPT, UR10, 0x5, UPT ;  /* 0x000000050a00788c */ /* 0x000fc8000bf05270 */
[----:B------:R-:W-:Y:S02]  /*3b30*/  USEL UR11, URZ, 0x1, UP0 ;  /* 0x000000013f0b7887 */ /* 0x000fe40008000000 */
[----:B------:R-:W-:-:S04]  /*3b40*/  USEL UR10, UR10, URZ, UP0 ;  /* 0x0000003f0a0a7287 */ /* 0x000fc80008000000 */
[----:B------:R-:W-:Y:S01]  /*3b50*/  LOP3.LUT R6, R6, UR11, RZ, 0x3c, !PT ;  /* 0x0000000b06067c12 */ /* 0x000fe2000f8e3cff */
[----:B------:R-:W-:Y:S02]  /*3b60*/  WARPGROUP.DEPBAR.LE gsb0, 0x0 ;  /* 0x00008000000079c5 */ /* 0x000fe40000010000 */
[----:B------:R-:W-:-:S06]  /*3b70*/  WARPGROUP.ARRIVE ;  /* 0x00000000000079c5 */ /* 0x000fcc0000000000 */
        /* <DEDUP_REMOVED lines=20> */
[----:B------:R-:W-:Y:S05]  /*3cc0*/  @!P3 BRA `(.L_x_26) ;  /* 0x000000000004b947 */ /* 0x000fea0003800000 */
[----:B------:R-:W-:Y:S01]  /*3cd0*/  BPT.TRAP 0x1 ;  /* 0x000000040000795c */ /* 0x000fe20000300000 */
.L_x_26:
[----:B-1----:R-:W-:Y:S01]  /*3ce0*/  FMNMX R4, R24, R7, !PT ;  /* 0x0000000718047209 */ /* 0x002fe20007800000 */
[----:B------:R-:W-:Y:S01]  /*3cf0*/  ULEA UR11, UR10, UR37, 0x3 ;  /* 0x000000250a0b7291 */ /* 0x000fe2000f8e183f */
[----:B------:R-:W-:Y:S02]  /*3d00*/  FMNMX R10, R26, R9, !PT ;  /* 0x000000091a0a7209 */ /* 0x000fe40007800000 */
[----:B------:R-:W-:Y:S02]  /*3d10*/  FMNMX R3, R25, R4, !PT ;  /* 0x0000000419037209 */ /* 0x000fe40007800000 */
[----:B------:R-:W-:Y:S02]  /*3d20*/  FMNMX R11, R27, R10, !PT ;  /* 0x0000000a1b0b7209 */ /* 0x000fe40007800000 */
[----:B------:R-:W-:Y:S02]  /*3d30*/  FMNMX R4, R28, R3, !PT ;  /* 0x000000031c047209 */ /* 0x000fe40007800000 */
[----:B------:R-:W-:-:S02]  /*3d40*/  FMNMX R10, R30, R11, !PT ;  /* 0x0000000b1e0a7209 */ /* 0x000fc40007800000 */
[----:B------:R-:W-:Y:S02]  /*3d50*/  FMNMX R3, R29, R4, !PT ;  /* 0x000000041d037209 */ /* 0x000fe40007800000 */
[----:B------:R-:W-:Y:S02]  /*3d60*/  FMNMX R13, R31, R10, !PT ;  /* 0x0000000a1f0d7209 */ /* 0x000fe40007800000 */
        /* <DEDUP_REMOVED lines=27> */
[----:B------:R-:W-:-:S05]  /*3f20*/  FMNMX R4, R85, R4, !PT ;  /* 0x0000000455047209 */ /* 0x000fca0007800000 */
[----:B------:R-:W1:Y:S02]  /*3f30*/  SHFL.BFLY PT, R3, R4, 0x1, 0x1f ;  /* 0x0c201f0004037f89 */ /* 0x000e6400000e0000 */
[----:B-1----:R-:W-:Y:S02]  /*3f40*/  FMNMX R8, R4, R3, !PT ;  /* 0x0000000304087209 */ /* 0x002fe40007800000 */
[----:B------:R-:W-:-:S03]  /*3f50*/  FMNMX R4, R34, R13, !PT ;  /* 0x0000000d22047209 */ /* 0x000fc60007800000 */
[----:B------:R-:W1:Y:S01]  /*3f60*/  SHFL.BFLY PT, R3, R8, 0x2, 0x1f ;  /* 0x0c401f0008037f89 */ /* 0x000e6200000e0000 */
[----:B------:R-:W-:-:S04]  /*3f70*/  FMNMX R15, R35, R4, !PT ;  /* 0x00000004230f7209 */ /* 0x000fc80007800000 */
[----:B------:R-:W-:-:S04]  /*3f80*/  FMNMX R4, R38, R15, !PT ;  /* 0x0000000f26047209 */ /* 0x000fc80007800000 */
[----:B------:R-:W-:-:S04]  /*3f90*/  FMNMX R15, R39, R4, !PT ;  /* 0x00000004270f7209 */ /* 0x000fc80007800000 */
[----:B------:R-:W-:-:S04]  /*3fa0*/  FMNMX R4, R42, R15, !PT ;  /* 0x0000000f2a047209 */ /* 0x000fc80007800000 */
[----:B------:R-:W-:-:S04]  /*3fb0*/  FMNMX R17, R43, R4, !PT ;  /* 0x000000042b117209 */ /* 0x000fc80007800000 */
[----:B------:R-:W-:Y:S02]  /*3fc0*/  FMNMX R4, R46, R17, !PT ;  /* 0x000000112e047209 */ /* 0x000fe40007800000 */
[----:B-1----:R-:W-:Y:S02]  /*3fd0*/  FMNMX R3, R8, R3, !PT ;  /* 0x0000000308037209 */ /* 0x002fe40007800000 */
[----:B------:R-:W-:Y:S02]  /*3fe0*/  FMNMX R19, R47, R4, !PT ;  /* 0x000000042f137209 */ /* 0x000fe40007800000 */
[C---:B------:R-:W-:Y:S02]  /*3ff0*/  FSETP.NEU.AND P2, PT, R3.reuse, -INF , PT ;  /* 0xff8000000300780b */ /* 0x040fe40003f4d000 */
[----:B------:R-:W-:Y:S02]  /*4000*/  FMNMX R4, R50, R19, !PT ;  /* 0x0000001332047209 */ /* 0x000fe40007800000 */
[----:B------:R-:W-:-:S02]  /*4010*/  FSEL R16, R3, RZ, P2 ;  /* 0x000000ff03107208 */ /* 0x000fc40001000000 */
[----:B------:R-:W-:-:S03]  /*4020*/  FMNMX R19, R51, R4, !PT ;  /* 0x0000000433137209 */ /* 0x000fc60007800000 */
[----:B------:R-:W-:Y:S01]  /*4030*/  FMUL R152, R16, UR39 ;  /* 0x0000002710987c20 */ /* 0x000fe20008400000 */
[----:B------:R-:W-:Y:S01]  /*4040*/  FMNMX R4, R54, R19, !PT ;  /* 0x0000001336047209 */ /* 0x000fe20007800000 */
[----:B------:R-:W-:Y:S02]  /*4050*/  FADD R16, -R16, R7 ;  /* 0x0000000710107221 */ /* 0x000fe40000000100 */
[--C-:B------:R-:W-:Y:S01]  /*4060*/  FFMA R24, R24, UR39, -R152.reuse ;  /* 0x0000002718187c23 */ /* 0x100fe20008000898 */
[--C-:B------:R-:W-:Y:S01]  /*4070*/  FFMA R11, R25, UR39, -R152.reuse ;  /* 0x00000027190b7c23 */ /* 0x100fe20008000898 */
[--C-:B------:R-:W-:Y:S01]  /*4080*/  FFMA R15, R33, UR39, -R152.reuse ;  /* 0x00000027210f7c23 */ /* 0x100fe20008000898 */
[--C-:B------:R-:W-:Y:S01]  /*4090*/  FFMA R8, R28, UR39, -R152.reuse ;  /* 0x000000271c087c23 */ /* 0x100fe20008000898 */
[--C-:B------:R-:W-:Y:S01]  /*40a0*/  FFMA R13, R29, UR39, -R152.reuse ;  /* 0x000000271d0d7c23 */ /* 0x100fe20008000898 */
[----:B------:R-:W-:Y:S01]  /*40b0*/  FSETP.GEU.AND P6, PT, R24, -126, PT ;  /* 0xc2fc00001800780b */ /* 0x000fe20003fce000 */
        /* <DEDUP_REMOVED lines=9> */
[----:B------:R-:W-:Y:S01]  /*4150*/  FMNMX R21, R55, R4, !PT ;  /* 0x0000000437157209 */ /* 0x000fe20007800000 */
[--C-:B------:R-:W-:Y:S01]  /*4160*/  FFMA R19, R41, UR39, -R152.reuse ;  /* 0x0000002729137c23 */ /* 0x100fe20008000898 */
[--C-:B------:R-:W-:Y:S01]  /*4170*/  FFMA R41, R53, UR39, -R152.reuse ;  /* 0x0000002735297c23 */ /* 0x100fe20008000898 */
[----:B------:R-:W-:Y:S01]  /*4180*/  @!P6 FMUL R24, R24, 0.5 ;  /* 0x3f0000001818e820 */ /* 0x000fe20000400000 */
[----:B------:R-:W-:Y:S01]  /*4190*/  FMNMX R4, R58, R21, !PT ;  /* 0x000000153a047209 */ /* 0x000fe20007800000 */
[----:B------:R-:W-:Y:S01]  /*41a0*/  @!P3 FMUL R11, R11, 0.5 ;  /* 0x3f0000000b0bb820 */ /* 0x000fe20000400000 */
[--C-:B------:R-:W-:Y:S01]  /*41b0*/  FFMA R21, R45, UR39, -R152.reuse ;  /* 0x000000272d157c23 */ /* 0x100fe20008000898 */
[----:B------:R-:W-:Y:S01]  /*41c0*/  @!P4 FMUL R8, R8, 0.5 ;  /* 0x3f0000000808c820 */ /* 0x000fe20000400000 */
[----:B------:R-:W-:Y:S01]  /*41d0*/  FMNMX R23, R59, R4, !PT ;  /* 0x000000043b177209 */ /* 0x000fe20007800000 */
[----:B------:R-:W1:Y:S01]  /*41e0*/  MUFU.EX2 R24, R24 ;  /* 0x0000001800187308 */ /* 0x000e620000000800 */
[----:B------:R-:W-:Y:S01]  /*41f0*/  @!P5 FMUL R13, R13, 0.5 ;  /* 0x3f0000000d0dd820 */ /* 0x000fe20000400000 */
[----:B------:R-:W-:Y:S01]  /*4200*/  @!P2 FMUL R28, R28, 0.5 ;  /* 0x3f0000001c1ca820 */ /* 0x000fe20000400000 */
[----:B------:R-:W-:Y:S01]  /*4210*/  FMNMX R4, R62, R23, !PT ;  /* 0x000000173e047209 */ /* 0x000fe20007800000 */
[--C-:B------:R-:W-:Y:S01]  /*4220*/  FFMA R36, R48, UR39, -R152.reuse ;  /* 0x0000002730247c23 */ /* 0x100fe20008000898 */
[--C-:B------:R-:W-:Y:S01]  /*4230*/  FFMA R14, R52, UR39, -R152.reuse ;  /* 0x00000027340e7c23 */ /* 0x100fe20008000898 */
[--C-:B------:R-:W-:Y:S01]  /*4240*/  FFMA R45, R56, UR39, -R152.reuse ;  /* 0x00000027382d7c23 */ /* 0x100fe20008000898 */
[----:B------:R-:W-:Y:S01]  /*4250*/  FMNMX R23, R63, R4, !PT ;  /* 0x000000043f177209 */ /* 0x000fe20007800000 */
[----:B------:R-:W2:Y:S01]  /*4260*/  MUFU.EX2 R11, R11 ;  /* 0x0000000b000b7308 */ /* 0x000ea20000000800 */
[--C-:B------:R-:W-:Y:S01]  /*4270*/  FFMA R53, R64, UR39, -R152.reuse ;  /* 0x0000002740357c23 */ /* 0x100fe20008000898 */
[--C-:B------:R-:W-:Y:S01]  /*4280*/  FFMA R40, R57, UR39, -R152.reuse ;  /* 0x0000002739287c23 */ /* 0x100fe20008000898 */
[----:B------:R-:W-:Y:S01]  /*4290*/  FMNMX R4, R66, R23, !PT ;  /* 0x0000001742047209 */ /* 0x000fe20007800000 */
[--C-:B------:R-:W-:Y:S01]  /*42a0*/  FFMA R23, R49, UR39, -R152.reuse ;  /* 0x0000002731177c23 */ /* 0x100fe20008000898 */
[--C-:B------:R-:W-:Y:S01]  /*42b0*/  FFMA R49, R60, UR39, -R152.reuse ;  /* 0x000000273c317c23 */ /* 0x100fe20008000898 */
[--C-:B------:R-:W-:Y:S01]  /*42c0*/  FFMA R18, R61, UR39, -R152.reuse ;  /* 0x000000273d127c23 */ /* 0x100fe20008000898 */
[----:B------:R-:W-:Y:S01]  /*42d0*/  FMNMX R25, R67, R4, !PT ;  /* 0x0000000443197209 */ /* 0x000fe20007800000 */
[----:B------:R-:W3:Y:S01]  /*42e0*/  MUFU.EX2 R8, R8 ;  /* 0x0000000800087308 */ /* 0x000ee20000000800 */
[----:B-1----:R-:W-:Y:S01]  /*42f0*/  @!P6 FMUL R24, R24, R24 ;  /* 0x000000181818e220 */ /* 0x002fe20000400000 */
[----:B------:R-:W-:Y:S01]  /*4300*/  FSETP.GEU.AND P6, PT, R15, -126, PT ;  /* 0xc2fc00000f00780b */ /* 0x000fe20003fce000 */
[--C-:B------:R-:W-:Y:S01]  /*4310*/  FFMA R44, R65, UR39, -R152.reuse ;  /* 0x00000027412c7c23 */ /* 0x100fe20008000898 */
[----:B------:R-:W-:Y:S01]  /*4320*/  FMNMX R4, R70, R25, !PT ;  /* 0x0000001946047209 */ /* 0x000fe20007800000 */
[--C-:B------:R-:W-:Y:S01]  /*4330*/  FFMA R48, R73, UR39, -R152.reuse ;  /* 0x0000002749307c23 */ /* 0x100fe20008000898 */
[--C-:B------:R-:W-:Y:S01]  /*4340*/  FFMA R57, R68, UR39, -R152.reuse ;  /* 0x0000002744397c23 */ /* 0x100fe20008000898 */
[--C-:B------:R-:W-:Y:S01]  /*4350*/  FFMA R20, R69, UR39, -R152.reuse ;  /* 0x0000002745147c23 */ /* 0x100fe20008000898 */
[----:B------:R-:W1:Y:S01]  /*4360*/  MUFU.EX2 R13, R13 ;  /* 0x0000000d000d7308 */ /* 0x000e620000000800 */
[----:B--2---:R-:W-:Y:S01]  /*4370*/  @!P3 FMUL R11, R11, R11 ;  /* 0x0000000b0b0bb220 */ /* 0x004fe20000400000 */
[----:B------:R-:W-:Y:S01]  /*4380*/  FSETP.GEU.AND P3, PT, R10, -126, PT ;  /* 0xc2fc00000a00780b */ /* 0x000fe20003f6e000 */
[--C-:B------:R-:W-:Y:S01]  /*4390*/  FFMA R61, R72, UR39, -R152.reuse ;  /* 0x00000027483d7c23 */ /* 0x100fe20008000898 */
[----:B------:R-:W-:Y:S01]  /*43a0*/  FMNMX R25, R71, R4, !PT ;  /* 0x0000000447197209 */ /* 0x000fe20007800000 */
[--C-:B------:R-:W-:Y:S01]  /*43b0*/  FFMA R65, R76, UR39, -R152.reuse ;  /* 0x000000274c417c23 */ /* 0x100fe20008000898 */
[--C-:B------:R-:W-:Y:S01]  /*43c0*/  FFMA R52, R81, UR39, -R152.reuse ;  /* 0x0000002751347c23 */ /* 0x100fe20008000898 */
[----:B------:R-:W-:Y:S01]  /*43d0*/  @!P6 FMUL R15, R15, 0.5 ;  /* 0x3f0000000f0fe820 */ /* 0x000fe20000400000 */
[----:B------:R-:W2:Y:S01]  /*43e0*/  MUFU.EX2 R28, R28 ;  /* 0x0000001c001c7308 */ /* 0x000ea20000000800 */
[----:B---3--:R-:W-:Y:S01]  /*43f0*/  @!P4 FMUL R8, R8, R8 ;  /* 0x000000080808c220 */ /* 0x008fe20000400000 */
[----:B------:R-:W-:Y:S01]  /*4400*/  FSETP.GEU.AND P4, PT, R17, -126, PT ;  /* 0xc2fc00001100780b */ /* 0x000fe20003f8e000 */
[--C-:B------:R-:W-:Y:S01]  /*4410*/  FFMA R22, R77, UR39, -R152.reuse ;  /* 0x000000274d167c23 */ /* 0x100fe20008000898 */
[----:B------:R-:W-:Y:S01]  /*4420*/  FMNMX R4, R74, R25, !PT ;  /* 0x000000194a047209 */ /* 0x000fe20007800000 */
[--C-:B------:R-:W-:Y:S01]  /*4430*/  FFMA R69, R80, UR39, -R152.reuse ;  /* 0x0000002750457c23 */ /* 0x100fe20008000898 */
[--C-:B------:R-:W-:Y:S01]  /*4440*/  FFMA R56, R85, UR39, -R152.reuse ;  /* 0x0000002755387c23 */ /* 0x100fe20008000898 */
[----:B------:R-:W-:Y:S01]  /*4450*/  @!P3 FMUL R10, R10, 0.5 ;  /* 0x3f0000000a0ab820 */ /* 0x000fe20000400000 */
[----:B------:R-:W3:Y:S01]  /*4460*/  MUFU.EX2 R15, R15 ;  /* 0x0000000f000f7308 */ /* 0x000ee20000000800 */
[----:B-1----:R-:W-:Y:S01]  /*4470*/  @!P5 FMUL R13, R13, R13 ;  /* 0x0000000d0d0dd220 */ /* 0x002fe20000400000 */
[----:B------:R-:W-:Y:S01]  /*4480*/  FSETP.GEU.AND P5, PT, R32, -126, PT ;  /* 0xc2fc00002000780b */ /* 0x000fe20003fae000 */
[----:B------:R-:W-:Y:S01]  /*4490*/  FFMA R73, R84, UR39, -R152 ;  /* 0x0000002754497c23 */ /* 0x000fe20008000898 */
[----:B------:R-:W-:Y:S01]  /*44a0*/  FMNMX R25, R75, R4, !PT ;  /* 0x000000044b197209 */ /* 0x000fe20007800000 */
[----:B------:R-:W-:-:S02]  /*44b0*/  FMUL R16, R16, UR39 ;  /* 0x0000002710107c20 */ /* 0x000fc40008400000 */
[----:B------:R-:W-:Y:S01]  /*44c0*/  @!P4 FMUL R17, R17, 0.5 ;  /* 0x3f0000001111c820 */ /* 0x000fe20000400000 */
[----:B------:R-:W1:Y:S01]  /*44d0*/  MUFU.EX2 R10, R10 ;  /* 0x0000000a000a7308 */ /* 0x000e620000000800 */
[----:B--2---:R-:W-:Y:S01]  /*44e0*/  @!P2 FMUL R28, R28, R28 ;  /* 0x0000001c1c1ca220 */ /* 0x004fe20000400000 */
[----:B------:R-:W-:Y:S02]  /*44f0*/  FSETP.GEU.AND P2, PT, R19, -126, PT ;  /* 0xc2fc00001300780b */ /* 0x000fe40003f4e000 */
[----:B------:R-:W-:-:S03]  /*4500*/  FMNMX R4, R78, R25, !PT ;  /* 0x000000194e047209 */ /* 0x000fc60007800000 */
[----:B------:R-:W-:Y:S01]  /*4510*/  @!P5 FMUL R32, R32, 0.5 ;  /* 0x3f0000002020d820 */ /* 0x000fe20000400000 */
[----:B------:R-:W2:Y:S01]  /*4520*/  MUFU.EX2 R17, R17 ;  /* 0x0000001100117308 */ /* 0x000ea20000000800 */
[----:B---3--:R-:W-:Y:S01]  /*4530*/  @!P6 FMUL R15, R15, R15 ;  /* 0x0000000f0f0fe220 */ /* 0x008fe20000400000 */
[----:B------:R-:W-:Y:S02]  /*4540*/  FSETP.GEU.AND P6, PT, R12, -126, PT ;  /* 0xc2fc00000c00780b */ /* 0x000fe40003fce000 */
[----:B------:R-:W-:-:S03]  /*4550*/  FMNMX R25, R79, R4, !PT ;  /* 0x000000044f197209 */ /* 0x000fc60007800000 */
[----:B------:R-:W-:Y:S01]  /*4560*/  @!P2 FMUL R19, R19, 0.5 ;  /* 0x3f0000001313a820 */ /* 0x000fe20000400000 */
[----:B------:R-:W3:Y:S01]  /*4570*/  MUFU.EX2 R32, R32 ;  /* 0x0000002000207308 */ /* 0x000ee20000000800 */
[----:B-1----:R-:W-:Y:S01]  /*4580*/  @!P3 FMUL R10, R10, R10 ;  /* 0x0000000a0a0ab220 */ /* 0x002fe20000400000 */
[----:B------:R-:W-:Y:S02]  /*4590*/  FSETP.GEU.AND P3, PT, R21, -126, PT ;  /* 0xc2fc00001500780b */ /* 0x000fe40003f6e000 */
[----:B------:R-:W-:-:S03]  /*45a0*/  FMNMX R4, R82, R25, !PT ;  /* 0x0000001952047209 */ /* 0x000fc60007800000 */
        /* <DEDUP_REMOVED lines=18> */
[----:B------:R-:W-:Y:S01]  /*46d0*/  FSETP.GEU.AND P6, PT, R41, -126, PT ;  /* 0xc2fc00002900780b */ /* 0x000fe20003fce000 */
[----:B------:R-:W2:Y:S04]  /*46e0*/  SHFL.BFLY PT, R25, R4, 0x1, 0x1f ;  /* 0x0c201f0004197f89 */ /* 0x000ea800000e0000 */
[----:B------:R-:W-:Y:S01]  /*46f0*/  @!P2 FMUL R14, R14, 0.5 ;  /* 0x3f0000000e0ea820 */ /* 0x000fe20000400000 */
[----:B------:R-:W4:Y:S01]  /*4700*/  MUFU.EX2 R23, R23 ;  /* 0x0000001700177308 */ /* 0x000f220000000800 */
[----:B---3--:R-:W-:Y:S01]  /*4710*/  @!P3 FMUL R21, R21, R21 ;  /* 0x000000151515b220 */ /* 0x008fe20000400000 */
[----:B------:R-:W-:-:S05]  /*4720*/  FSETP.GEU.AND P3, PT, R45, -126, PT ;  /* 0xc2fc00002d00780b */ /* 0x000fca0003f6e000 */
[----:B------:R-:W-:Y:S01]  /*4730*/  @!P6 FMUL R41, R41, 0.5 ;  /* 0x3f0000002929e820 */ /* 0x000fe20000400000 */
[----:B------:R-:W3:Y:S01]  /*4740*/  MUFU.EX2 R14, R14 ;  /* 0x0000000e000e7308 */ /* 0x000ee20000000800 */
[----:B-1----:R-:W-:Y:S01]  /*4750*/  @!P4 FMUL R36, R36, R36 ;  /* 0x000000242424c220 */ /* 0x002fe20000400000 */
[----:B------:R-:W-:-:S05]  /*4760*/  FSETP.GEU.AND P4, PT, R40, -126, PT ;  /* 0xc2fc00002800780b */ /* 0x000fca0003f8e000 */
[----:B------:R-:W-:Y:S01]  /*4770*/  @!P3 FMUL R45, R45, 0.5 ;  /* 0x3f0000002d2db820 */ /* 0x000fe20000400000 */
[----:B------:R-:W1:Y:S01]  /*4780*/  MUFU.EX2 R41, R41 ;  /* 0x0000002900297308 */ /* 0x000e620000000800 */
[----:B----4-:R-:W-:Y:S01]  /*4790*/  @!P5 FMUL R23, R23, R23 ;  /* 0x000000171717d220 */ /* 0x010fe20000400000 */
[----:B------:R-:W-:Y:S02]  /*47a0*/  FSETP.GEU.AND P5, PT, R49, -126, PT ;  /* 0xc2fc00003100780b */ /* 0x000fe40003fae000 */
[----:B--2---:R-:W-:-:S03]  /*47b0*/  FMNMX R4, R4, R25, !PT ;  /* 0x0000001904047209 */ /* 0x004fc60007800000 */
[----:B------:R-:W-:Y:S01]  /*47c0*/  @!P4 FMUL R40, R40, 0.5 ;  /* 0x3f0000002828c820 */ /* 0x000fe20000400000 */
[----:B------:R-:W2:Y:S01]  /*47d0*/  MUFU.EX2 R45, R45 ;  /* 0x0000002d002d7308 */ /* 0x000ea20000000800 */
[----:B---3--:R-:W-:Y:S01]  /*47e0*/  @!P2 FMUL R14, R14, R14 ;  /* 0x0000000e0e0ea220 */ /* 0x008fe20000400000 */
[----:B------:R-:W-:Y:S01]  /*47f0*/  FSETP.GEU.AND P2, PT, R18, -126, PT ;  /* 0xc2fc00001200780b */ /* 0x000fe20003f4e000 */
[----:B------:R-:W3:Y:S04]  /*4800*/  SHFL.BFLY PT, R25, R4, 0x2, 0x1f ;  /* 0x0c401f0004197f89 */ /* 0x000ee800000e0000 */
[----:B------:R-:W-:Y:S01]  /*4810*/  @!P5 FMUL R49, R49, 0.5 ;  /* 0x3f0000003131d820 */ /* 0x000fe20000400000 */
[----:B------:R-:W4:Y:S01]  /*4820*/  MUFU.EX2 R40, R40 ;  /* 0x0000002800287308 */ /* 0x000f220000000800 */
[----:B-1----:R-:W-:Y:S01]  /*4830*/  @!P6 FMUL R41, R41, R41 ;  /* 0x000000292929e220 */ /* 0x002fe20000400000 */
[----:B------:R-:W-:-:S05]  /*4840*/  FSETP.GEU.AND P6, PT, R53, -126, PT ;  /* 0xc2fc00003500780b */ /* 0x000fca0003fce000 */
[----:B------:R-:W-:Y:S01]  /*4850*/  @!P2 FMUL R18, R18, 0.5 ;  /* 0x3f0000001212a820 */ /* 0x000fe20000400000 */
[----:B------:R-:W1:Y:S01]  /*4860*/  MUFU.EX2 R49, R49 ;  /* 0x0000003100317308 */ /* 0x000e620000000800 */
[----:B--2---:R-:W-:Y:S01]  /*4870*/  @!P3 FMUL R45, R45, R45 ;  /* 0x0000002d2d2db220 */ /* 0x004fe20000400000 */
[----:B------:R-:W-:-:S03]  /*4880*/  FSETP.GEU.AND P3, PT, R44, -126, PT ;  /* 0xc2fc00002c00780b */ /* 0x000fc60003f6e000 */
[----:B------:R-:W-:Y:S01]  /*4890*/  FADD R7, R24, R45 ;  /* 0x0000002d18077221 */ /* 0x000fe20000000000 */
[----:B------:R-:W-:Y:S01]  /*48a0*/  F2FP.BF16.F32.PACK_AB R24, R11, R24 ;  /* 0x000000180b18723e */ /* 0x000fe200000010ff */
[----:B------:R-:W-:Y:S01]  /*48b0*/  @!P6 FMUL R53, R53, 0.5 ;  /* 0x3f0000003535e820 */ /* 0x000fe20000400000 */
[----:B------:R-:W2:Y:S01]  /*48c0*/  MUFU.EX2 R18, R18 ;  /* 0x0000001200127308 */ /* 0x000ea20000000800 */
[----:B----4-:R-:W-:Y:S01]  /*48d0*/  @!P4 FMUL R40, R40, R40 ;  /* 0x000000282828c220 */ /* 0x010fe20000400000 */
[----:B------:R-:W-:Y:S02]  /*48e0*/  FSETP.GEU.AND P4, PT, R57, -126, PT ;  /* 0xc2fc00003900780b */ /* 0x000fe40003f8e000 */
[----:B---3--:R-:W-:-:S03]  /*48f0*/  FMNMX R4, R4, R25, !PT ;  /* 0x0000001904047209 */ /* 0x008fc60007800000 */
[----:B------:R-:W-:Y:S01]  /*4900*/  @!P3 FMUL R44, R44, 0.5 ;  /* 0x3f0000002c2cb820 */ /* 0x000fe20000400000 */
[----:B------:R-:W3:Y:S01]  /*4910*/  MUFU.EX2 R53, R53 ;  /* 0x0000003500357308 */ /* 0x000ee20000000800 */
[----:B-1----:R-:W-:Y:S01]  /*4920*/  @!P5 FMUL R49, R49, R49 ;  /* 0x000000313131d220 */ /* 0x002fe20000400000 */
[----:B------:R-:W-:-:S05]  /*4930*/  FSETP.GEU.AND P5, PT, R20, -126, PT ;  /* 0xc2fc00001400780b */ /* 0x000fca0003fae000 */
[----:B------:R-:W-:Y:S01]  /*4940*/  @!P4 FMUL R57, R57, 0.5 ;  /* 0x3f0000003939c820 */ /* 0x000fe20000400000 */
[----:B------:R-:W1:Y:S01]  /*4950*/  MUFU.EX2 R44, R44 ;  /* 0x0000002c002c7308 */ /* 0x000e620000000800 */
[----:B--2---:R-:W-:Y:S01]  /*4960*/  @!P2 FMUL R18, R18, R18 ;  /* 0x000000121212a220 */ /* 0x004fe20000400000 */
[----:B------:R-:W-:-:S05]  /*4970*/  FSETP.GEU.AND P2, PT, R61, -126, PT ;  /* 0xc2fc00003d00780b */ /* 0x000fca0003f4e000 */
[----:B------:R-:W-:Y:S01]  /*4980*/  @!P5 FMUL R20, R20, 0.5 ;  /* 0x3f0000001414d820 */ /* 0x000fe20000400000 */
[----:B------:R-:W2:Y:S01]  /*4990*/  MUFU.EX2 R57, R57 ;  /* 0x0000003900397308 */ /* 0x000ea20000000800 */
        /* <DEDUP_REMOVED lines=17> */
[----:B------:R-:W-:-:S04]  /*4ab0*/  FSETP.NEU.AND P2, PT, R4, -INF , PT ;  /* 0xff8000000400780b */ /* 0x000fc80003f4d000 */
[----:B------:R-:W-:Y:S01]  /*4ac0*/  FSEL R72, R4, RZ, P2 ;  /* 0x000000ff04487208 */ /* 0x000fe20001000000 */
[----:B------:R-:W-:Y:S01]  /*4ad0*/  @!P5 FMUL R69, R69, 0.5 ;  /* 0x3f0000004545d820 */ /* 0x000fe20000400000 */
[----:B------:R-:W1:Y:S01]  /*4ae0*/  MUFU.EX2 R22, R22 ;  /* 0x0000001600167308 */ /* 0x000e620000000800 */
[----:B--2---:R-:W-:Y:S01]  /*4af0*/  @!P6 FMUL R48, R48, R48 ;  /* 0x000000303030e220 */ /* 0x004fe20000400000 */
[----:B------:R-:W-:Y:S01]  /*4b00*/  FSETP.GEU.AND P6, PT, R52, -126, PT ;  /* 0xc2fc00003400780b */ /* 0x000fe20003fce000 */
[----:B------:R-:W-:Y:S01]  /*4b10*/  FMUL R76, R72, UR39 ;  /* 0x00000027484c7c20 */ /* 0x000fe20008400000 */
[----:B------:R-:W-:-:S03]  /*4b20*/  FSETP.GEU.AND P2, PT, R73, -126, PT ;  /* 0xc2fc00004900780b */ /* 0x000fc60003f4e000 */
[--C-:B------:R-:W-:Y:S01]  /*4b30*/  FFMA R25, R26, UR39, -R76.reuse ;  /* 0x000000271a197c23 */ /* 0x100fe2000800084c */
[----:B------:R-:W2:Y:S01]  /*4b40*/  MUFU.EX2 R69, R69 ;  /* 0x0000004500457308 */ /* 0x000ea20000000800 */
[----:B---3--:R-:W-:Y:S01]  /*4b50*/  @!P3 FMUL R65, R65, R65 ;  /* 0x000000414141b220 */ /* 0x008fe20000400000 */
[----:B------:R-:W-:Y:S01]  /*4b60*/  FSETP.GEU.AND P3, PT, R56, -126, PT ;  /* 0xc2fc00003800780b */ /* 0x000fe20003f6e000 */
[--C-:B------:R-:W-:Y:S01]  /*4b70*/  FFMA R26, R27, UR39, -R76.reuse ;  /* 0x000000271b1a7c23 */ /* 0x100fe2000800084c */
[--C-:B------:R-:W-:Y:S01]  /*4b80*/  FFMA R27, R30, UR39, -R76.reuse ;  /* 0x000000271e1b7c23 */ /* 0x100fe2000800084c */
[--C-:B------:R-:W-:Y:S01]  /*4b90*/  FFMA R29, R34, UR39, -R76.reuse ;  /* 0x00000027221d7c23 */ /* 0x100fe2000800084c */
[--C-:B------:R-:W-:Y:S01]  /*4ba0*/  FFMA R31, R31, UR39, -R76.reuse ;  /* 0x000000271f1f7c23 */ /* 0x100fe2000800084c */
[----:B------:R-:W-:Y:S01]  /*4bb0*/  @!P6 FMUL R52, R52, 0.5 ;  /* 0x3f0000003434e820 */ /* 0x000fe20000400000 */
[--C-:B------:R-:W-:Y:S01]  /*4bc0*/  FFMA R39, R39, UR39, -R76.reuse ;  /* 0x0000002727277c23 */ /* 0x100fe2000800084c */
[----:B-1----:R-:W-:Y:S01]  /*4bd0*/  @!P4 FMUL R22, R22, R22 ;  /* 0x000000161616c220 */ /* 0x002fe20000400000 */
[----:B------:R-:W-:Y:S01]  /*4be0*/  FSETP.GEU.AND P4, PT, R25, -126, PT ;  /* 0xc2fc00001900780b */ /* 0x000fe20003f8e000 */
[----:B------:R-:W-:Y:S01]  /*4bf0*/  @!P2 FMUL R73, R73, 0.5 ;  /* 0x3f0000004949a820 */ /* 0x000fe20000400000 */
[--C-:B------:R-:W-:Y:S01]  /*4c00*/  FFMA R35, R35, UR39, -R76.reuse ;  /* 0x0000002723237c23 */ /* 0x100fe2000800084c */
[----:B------:R-:W1:Y:S01]  /*4c10*/  MUFU.EX2 R52, R52 ;  /* 0x0000003400347308 */ /* 0x000e620000000800 */
[--C-:B------:R-:W-:Y:S01]  /*4c20*/  FFMA R33, R42, UR39, -R76.reuse ;  /* 0x000000272a217c23 */ /* 0x100fe2000800084c */
[----:B------:R-:W-:Y:S01]  /*4c30*/  @!P3 FMUL R56, R56, 0.5 ;  /* 0x3f0000003838b820 */ /* 0x000fe20000400000 */
[--C-:B------:R-:W-:Y:S01]  /*4c40*/  FFMA R43, R43, UR39, -R76.reuse ;  /* 0x000000272b2b7c23 */ /* 0x100fe2000800084c */
[----:B--2---:R-:W-:Y:S01]  /*4c50*/  @!P5 FMUL R69, R69, R69 ;  /* 0x000000454545d220 */ /* 0x004fe20000400000 */
[----:B------:R-:W-:Y:S01]  /*4c60*/  FSETP.GEU.AND P5, PT, R26, -126, PT ;  /* 0xc2fc00001a00780b */ /* 0x000fe20003fae000 */
[--C-:B------:R-:W-:Y:S01]  /*4c70*/  FFMA R37, R50, UR39, -R76.reuse ;  /* 0x0000002732257c23 */ /* 0x100fe2000800084c */
[--C-:B------:R-:W-:Y:S01]  /*4c80*/  FFMA R47, R47, UR39, -R76.reuse ;  /* 0x000000272f2f7c23 */ /* 0x100fe2000800084c */
[----:B------:R-:W2:Y:S01]  /*4c90*/  MUFU.EX2 R56, R56 ;  /* 0x0000003800387308 */ /* 0x000ea20000000800 */
[--C-:B------:R-:W-:Y:S01]  /*4ca0*/  FFMA R60, R58, UR39, -R76.reuse ;  /* 0x000000273a3c7c23 */ /* 0x100fe2000800084c */
[----:B------:R-:W-:Y:S01]  /*4cb0*/  @!P4 FMUL R25, R25, 0.5 ;  /* 0x3f0000001919c820 */ /* 0x000fe20000400000 */
[--C-:B------:R-:W-:Y:S01]  /*4cc0*/  FFMA R55, R55, UR39, -R76.reuse ;  /* 0x0000002737377c23 */ /* 0x100fe2000800084c */
[--C-:B------:R-:W-:Y:S01]  /*4cd0*/  FFMA R51, R51, UR39, -R76.reuse ;  /* 0x0000002733337c23 */ /* 0x100fe2000800084c */
[--C-:B------:R-:W-:Y:S01]  /*4ce0*/  FFMA R64, R66, UR39, -R76.reuse ;  /* 0x0000002742407c23 */ /* 0x100fe2000800084c */
[--C-:B------:R-:W-:Y:S01]  /*4cf0*/  FFMA R66, R70, UR39, -R76.reuse ;  /* 0x0000002746427c23 */ /* 0x100fe2000800084c */
[--C-:B------:R-:W-:Y:S01]  /*4d00*/  FFMA R62, R62, UR39, -R76.reuse ;  /* 0x000000273e3e7c23 */ /* 0x100fe2000800084c */
[----:B------:R-:W3:Y:S01]  /*4d10*/  MUFU.EX2 R73, R73 ;  /* 0x0000004900497308 */ /* 0x000ee20000000800 */
[----:B-1----:R-:W-:Y:S01]  /*4d20*/  @!P6 FMUL R52, R52, R52 ;  /* 0x000000343434e220 */ /* 0x002fe20000400000 */
[----:B------:R-:W-:Y:S01]  /*4d30*/  FSETP.GEU.AND P6, PT, R27, -126, PT ;  /* 0xc2fc00001b00780b */ /* 0x000fe20003fce000 */
[----:B------:R-:W-:Y:S01]  /*4d40*/  @!P5 FMUL R26, R26, 0.5 ;  /* 0x3f0000001a1ad820 */ /* 0x000fe20000400000 */
[--C-:B------:R-:W-:Y:S01]  /*4d50*/  FFMA R68, R74, UR39, -R76.reuse ;  /* 0x000000274a447c23 */ /* 0x100fe2000800084c */
[--C-:B------:R-:W-:Y:S01]  /*4d60*/  FFMA R78, R78, UR39, -R76.reuse ;  /* 0x000000274e4e7c23 */ /* 0x100fe2000800084c */
[--C-:B------:R-:W-:Y:S01]  /*4d70*/  FFMA R82, R82, UR39, -R76.reuse ;  /* 0x0000002752527c23 */ /* 0x100fe2000800084c */
[--C-:B------:R-:W-:Y:S01]  /*4d80*/  FFMA R83, R83, UR39, -R76.reuse ;  /* 0x0000002753537c23 */ /* 0x100fe2000800084c */
[----:B------:R-:W1:Y:S01]  /*4d90*/  MUFU.EX2 R25, R25 ;  /* 0x0000001900197308 */ /* 0x000e620000000800 */
[----:B--2---:R-:W-:Y:S01]  /*4da0*/  @!P3 FMUL R56, R56, R56 ;  /* 0x000000383838b220 */ /* 0x004fe20000400000 */
[----:B------:R-:W-:Y:S01]  /*4db0*/  FSETP.GEU.AND P3, PT, R29, -126, PT ;  /* 0xc2fc00001d00780b */ /* 0x000fe20003f6e000 */
[--C-:B------:R-:W-:Y:S01]  /*4dc0*/  FFMA R79, R79, UR39, -R76.reuse ;  /* 0x000000274f4f7c23 */ /* 0x100fe2000800084c */
[--C-:B------:R-:W-:Y:S01]  /*4dd0*/  FFMA R86, R86, UR39, -R76.reuse ;  /* 0x0000002756567c23 */ /* 0x100fe2000800084c */
[----:B------:R-:W-:Y:S01]  /*4de0*/  FFMA R87, R87, UR39, -R76 ;  /* 0x0000002757577c23 */ /* 0x000fe2000800084c */
[----:B------:R-:W-:Y:S01]  /*4df0*/  FADD R70, R19, R48 ;  /* 0x0000003013467221 */ /* 0x000fe20000000000 */
[----:B------:R-:W-:Y:S01]  /*4e00*/  @!P6 FMUL R27, R27, 0.5 ;  /* 0x3f0000001b1be820 */ /* 0x000fe20000400000 */
[----:B------:R2:W4:Y:S01]  /*4e10*/  MUFU.EX2 R30, R26 ;  /* 0x0000001a001e7308 */ /* 0x0005220000000800 */
[----:B---3--:R-:W-:Y:S01]  /*4e20*/  @!P2 FMUL R73, R73, R73 ;  /* 0x000000494949a220 */ /* 0x008fe20000400000 */
[----:B------:R-:W-:-:S02]  /*4e30*/  FSETP.GEU.AND P2, PT, R31, -126, PT ;  /* 0xc2fc00001f00780b */ /* 0x000fc40003f4e000 */
[----:B------:R-:W-:-:S03]  /*4e40*/  F2FP.BF16.F32.PACK_AB R48, R48, R61 ;  /* 0x0000003d3030723e */ /* 0x000fc600000010ff */
[----:B------:R-:W-:Y:S01]  /*4e50*/  @!P3 FMUL R29, R29, 0.5 ;  /* 0x3f0000001d1db820 */ /* 0x000fe20000400000 */
[----:B------:R-:W3:Y:S01]  /*4e60*/  MUFU.EX2 R27, R27 ;  /* 0x0000001b001b7308 */ /* 0x000ee20000000800 */
[----:B--2---:R-:W-:Y:S01]  /*4e70*/  FFMA R26, R38, UR39, -R76 ;  /* 0x00000027261a7c23 */ /* 0x004fe2000800084c */
[----:B-1----:R-:W-:Y:S01]  /*4e80*/  @!P4 FMUL R25, R25, R25 ;  /* 0x000000191919c220 */ /* 0x002fe20000400000 */
[----:B------:R-:W-:-:S04]  /*4e90*/  FSETP.GEU.AND P4, PT, R35, -126, PT ;  /* 0xc2fc00002300780b */ /* 0x000fc80003f8e000 */
[----:B------:R-:W-:Y:S01]  /*4ea0*/  @!P2 FMUL R31, R31, 0.5 ;  /* 0x3f0000001f1fa820 */ /* 0x000fe20000400000 */
[----:B------:R-:W1:Y:S01]  /*4eb0*/  MUFU.EX2 R29, R29 ;  /* 0x0000001d001d7308 */ /* 0x000e620000000800 */
[----:B----4-:R-:W-:Y:S01]  /*4ec0*/  @!P5 FMUL R30, R30, R30 ;  /* 0x0000001e1e1ed220 */ /* 0x010fe20000400000 */
[----:B------:R-:W-:-:S06]  /*4ed0*/  FSETP.GEU.AND P5, PT, R26, -126, PT ;  /* 0xc2fc00001a00780b */ /* 0x000fcc0003fae000 */
[----:B------:R-:W-:Y:S01]  /*4ee0*/  @!P4 FMUL R35, R35, 0.5 ;  /* 0x3f0000002323c820 */ /* 0x000fe20000400000 */
[----:B---3--:R-:W-:Y:S01]  /*4ef0*/  @!P6 FMUL R27, R27, R27 ;  /* 0x0000001b1b1be220 */ /* 0x008fe20000400000 */
[----:B------:R-:W-:Y:S01]  /*4f00*/  FSETP.GEU.AND P6, PT, R39, -126, PT ;  /* 0xc2fc00002700780b */ /* 0x000fe20003fce000 */
[----:B------:R-:W2:Y:S04]  /*4f10*/  MUFU.EX2 R34, R31 ;  /* 0x0000001f00227308 */ /* 0x000ea80000000800 */
[----:B------:R-:W-:Y:S01]  /*4f20*/  @!P5 FMUL R26, R26, 0.5 ;  /* 0x3f0000001a1ad820 */ /* 0x000fe20000400000 */
[----:B-1----:R-:W-:Y:S01]  /*4f30*/  @!P3 FMUL R29, R29, R29 ;  /* 0x0000001d1d1db220 */ /* 0x002fe20000400000 */
[----:B------:R-:W-:Y:S02]  /*4f40*/  FSETP.GEU.AND P3, PT, R43, -126, PT ;  /* 0xc2fc00002b00780b */ /* 0x000fe40003f6e000 */
[----:B------:R1:W3:Y:S04]  /*4f50*/  MUFU.EX2 R38, R35 ;  /* 0x0000002300267308 */ /* 0x0002e80000000800 */
[----:B------:R-:W-:-:S04]  /*4f60*/  @!P6 FMUL R39, R39, 0.5 ;  /* 0x3f0000002727e820 */ /* 0x000fc80000400000 */
[----:B------:R4:W5:Y:S01]  /*4f70*/  MUFU.EX2 R42, R39 ;  /* 0x00000027002a7308 */ /* 0x0009620000000800 */
[----:B-1----:R-:W-:Y:S01]  /*4f80*/  FFMA R35, R46, UR39, -R76 ;  /* 0x000000272e237c23 */ /* 0x002fe2000800084c */
[----:B--2---:R-:W-:Y:S01]  /*4f90*/  @!P2 FMUL R34, R34, R34 ;  /* 0x000000222222a220 */ /* 0x004fe20000400000 */
[----:B------:R-:W-:Y:S01]  /*4fa0*/  FSETP.GEU.AND P2, PT, R33, -126, PT ;  /* 0xc2fc00002100780b */ /* 0x000fe20003f4e000 */
[----:B------:R-:W-:-:S04]  /*4fb0*/  @!P3 FMUL R43, R43, 0.5 ;  /* 0x3f0000002b2bb820 */ /* 0x000fc80000400000 */
[----:B------:R1:W2:Y:S01]  /*4fc0*/  MUFU.EX2 R31, R26 ;  /* 0x0000001a001f7308 */ /* 0x0002a20000000800 */
[----:B---3--:R-:W-:Y:S01]  /*4fd0*/  @!P4 FMUL R38, R38, R38 ;  /* 0x000000262626c220 */ /* 0x008fe20000400000 */
[----:B------:R-:W-:Y:S01]  /*4fe0*/  FSETP.GEU.AND P4, PT, R35, -126, PT ;  /* 0xc2fc00002300780b */ /* 0x000fe20003f8e000 */
[----:B----4-:R-:W-:-:S05]  /*4ff0*/  FFMA R39, R54, UR39, -R76 ;  /* 0x0000002736277c23 */ /* 0x010fca000800084c */
[----:B------:R3:W4:Y:S01]  /*5000*/  MUFU.EX2 R46, R43 ;  /* 0x0000002b002e7308 */ /* 0x0007220000000800 */
[----:B-----5:R-:W-:Y:S01]  /*5010*/  @!P6 FMUL R42, R42, R42 ;  /* 0x0000002a2a2ae220 */ /* 0x020fe20000400000 */
[----:B------:R-:W-:Y:S01]  /*5020*/  FSETP.GEU.AND P6, PT, R37, -126, PT ;  /* 0xc2fc00002500780b */ /* 0x000fe20003fce000 */
[----:B------:R-:W-:Y:S01]  /*5030*/  @!P2 FMUL R33, R33, 0.5 ;  /* 0x3f0000002121a820 */ /* 0x000fe20000400000 */
[----:B-1----:R-:W-:Y:S01]  /*5040*/  FADD R26, R32, R61 ;  /* 0x0000003d201a7221 */ /* 0x002fe20000000000 */
[----:B------:R-:W-:Y:S02]  /*5050*/  F2FP.BF16.F32.PACK_AB R32, R19, R32 ;  /* 0x000000201320723e */ /* 0x000fe400000010ff */
[----:B------:R-:W-:Y:S01]  /*5060*/  @!P4 FMUL R35, R35, 0.5 ;  /* 0x3f0000002323c820 */ /* 0x000fe20000400000 */
[----:B--2---:R-:W-:Y:S01]  /*5070*/  @!P5 FMUL R31, R31, R31 ;  /* 0x0000001f1f1fd220 */ /* 0x004fe20000400000 */
[----:B------:R-:W-:Y:S01]  /*5080*/  FSETP.GEU.AND P5, PT, R47, -126, PT ;  /* 0xc2fc00002f00780b */ /* 0x000fe20003fae000 */
[--C-:B---3--:R-:W-:Y:S01]  /*5090*/  FFMA R43, R59, UR39, -R76.reuse ;  /* 0x000000273b2b7c23 */ /* 0x108fe2000800084c */
[----:B------:R-:W1:Y:S01]  /*50a0*/  MUFU.EX2 R33, R33 ;  /* 0x0000002100217308 */ /* 0x000e620000000800 */
[----:B------:R-:W-:Y:S01]  /*50b0*/  FFMA R59, R75, UR39, -R76 ;  /* 0x000000274b3b7c23 */ /* 0x000fe2000800084c */
[----:B------:R-:W-:-:S02]  /*50c0*/  FADD R75, -R72, R9 ;  /* 0x00000009484b7221 */ /* 0x000fc40000000100 */
[----:B------:R-:W-:Y:S01]  /*50d0*/  @!P6 FMUL R37, R37, 0.5 ;  /* 0x3f0000002525e820 */ /* 0x000fe20000400000 */
[----:B------:R-:W-:Y:S01]  /*50e0*/  FADD R9, R28, R53 ;  /* 0x000000351c097221 */ /* 0x000fe20000000000 */
[----:B----4-:R-:W-:Y:S01]  /*50f0*/  @!P3 FMUL R46, R46, R46 ;  /* 0x0000002e2e2eb220 */ /* 0x010fe20000400000 */
[----:B------:R-:W-:Y:S01]  /*5100*/  FSETP.GEU.AND P3, PT, R39, -126, PT ;  /* 0xc2fc00002700780b */ /* 0x000fe20003f6e000 */
[----:B------:R-:W-:Y:S01]  /*5110*/  FADD R72, R36, R69 ;  /* 0x0000004524487221 */ /* 0x000fe20000000000 */
[----:B------:R-:W2:Y:S01]  /*5120*/  MUFU.EX2 R35, R35 ;  /* 0x0000002300237308 */ /* 0x000ea20000000800 */
[----:B------:R-:W-:Y:S01]  /*5130*/  FMUL R75, R75, UR39 ;  /* 0x000000274b4b7c20 */ /* 0x000fe20008400000 */
[----:B------:R-:W-:Y:S01]  /*5140*/  F2FP.BF16.F32.PACK_AB R28, R15, R28 ;  /* 0x0000001c0f1c723e */ /* 0x000fe200000010ff */
[----:B------:R-:W-:Y:S01]  /*5150*/  @!P5 FMUL R47, R47, 0.5 ;  /* 0x3f0000002f2fd820 */ /* 0x000fe20000400000 */
[----:B------:R-:W-:Y:S01]  /*5160*/  FADD R72, R9, R72 ;  /* 0x0000004809487221 */ /* 0x000fe20000000000 */
[----:B------:R-:W-:Y:S01]  /*5170*/  FADD R9, R10, R57 ;  /* 0x000000390a097221 */ /* 0x000fe20000000000 */
[----:B------:R-:W-:-:S02]  /*5180*/  F2FP.BF16.F32.PACK_AB R36, R23, R36 ;  /* 0x000000241724723e */ /* 0x000fc400000010ff */
[----:B------:R3:W4:Y:S01]  /*5190*/  MUFU.EX2 R50, R47 ;  /* 0x0000002f00327308 */ /* 0x0007220000000800 */
[----:B-1----:R-:W-:Y:S01]  /*51a0*/  @!P2 FMUL R33, R33, R33 ;  /* 0x000000212121a220 */ /* 0x002fe20000400000 */
[----:B------:R-:W-:Y:S01]  /*51b0*/  FSETP.GEU.AND P2, PT, R51, -126, PT ;  /* 0xc2fc00003300780b */ /* 0x000fe20003f4e000 */
[----:B------:R-:W-:-:S05]  /*51c0*/  @!P3 FMUL R39, R39, 0.5 ;  /* 0x3f0000002727b820 */ /* 0x000fca0000400000 */
[----:B------:R-:W1:Y:S01]  /*51d0*/  MUFU.EX2 R37, R37 ;  /* 0x0000002500257308 */ /* 0x000e620000000800 */
[----:B--2---:R-:W-:Y:S01]  /*51e0*/  @!P4 FMUL R35, R35, R35 ;  /* 0x000000232323c220 */ /* 0x004fe20000400000 */
[----:B------:R-:W-:Y:S01]  /*51f0*/  FSETP.GEU.AND P4, PT, R55, -126, PT ;  /* 0xc2fc00003700780b */ /* 0x000fe20003f8e000 */
[----:B---3--:R-:W-:Y:S01]  /*5200*/  FFMA R47, R63, UR39, -R76 ;  /* 0x000000273f2f7c23 */ /* 0x008fe2000800084c */
[----:B------:R-:W-:Y:S01]  /*5210*/  FADD R63, R23, R52 ;  /* 0x00000034173f7221 */ /* 0x000fe20000000000 */
[----:B------:R-:W-:Y:S02]  /*5220*/  F2FP.BF16.F32.PACK_AB R52, R52, R69 ;  /* 0x000000453434723e */ /* 0x000fe400000010ff */
[----:B------:R-:W-:Y:S01]  /*5230*/  @!P2 FMUL R51, R51, 0.5 ;  /* 0x3f0000003333a820 */ /* 0x000fe20000400000 */
[----:B------:R-:W2:Y:S01]  /*5240*/  MUFU.EX2 R39, R39 ;  /* 0x0000002700277308 */ /* 0x000ea20000000800 */
[----:B----4-:R-:W-:Y:S01]  /*5250*/  @!P5 FMUL R50, R50, R50 ;  /* 0x000000323232d220 */ /* 0x010fe20000400000 */
[----:B------:R-:W-:-:S05]  /*5260*/  FSETP.GEU.AND P5, PT, R60, -126, PT ;  /* 0xc2fc00003c00780b */ /* 0x000fca0003fae000 */
[----:B------:R-:W-:Y:S01]  /*5270*/  @!P4 FMUL R55, R55, 0.5 ;  /* 0x3f0000003737c820 */ /* 0x000fe20000400000 */
[----:B------:R3:W4:Y:S01]  /*5280*/  MUFU.EX2 R54, R51 ;  /* 0x0000003300367308 */ /* 0x0007220000000800 */
[----:B-1----:R-:W-:Y:S01]  /*5290*/  @!P6 FMUL R37, R37, R37 ;  /* 0x000000252525e220 */ /* 0x002fe20000400000 */
[----:B------:R-:W-:-:S05]  /*52a0*/  FSETP.GEU.AND P6, PT, R43, -126, PT ;  /* 0xc2fc00002b00780b */ /* 0x000fca0003fce000 */
[----:B------:R-:W-:Y:S01]  /*52b0*/  @!P5 FMUL R60, R60, 0.5 ;  /* 0x3f0000003c3cd820 */ /* 0x000fe20000400000 */
[----:B------:R1:W5:Y:S01]  /*52c0*/  MUFU.EX2 R58, R55 ;  /* 0x00000037003a7308 */ /* 0x0003620000000800 */
[----:B--2---:R-:W-:Y:S01]  /*52d0*/  @!P3 FMUL R39, R39, R39 ;  /* 0x000000272727b220 */ /* 0x004fe20000400000 */
[----:B------:R-:W-:Y:S01]  /*52e0*/  FSETP.GEU.AND P3, PT, R47, -126, PT ;  /* 0xc2fc00002f00780b */ /* 0x000fe20003f6e000 */
[----:B---3--:R-:W-:Y:S01]  /*52f0*/  FFMA R51, R67, UR39, -R76 ;  /* 0x0000002743337c23 */ /* 0x008fe2000800084c */
[----:B------:R-:W-:Y:S01]  /*5300*/  FADD R67, R7, R26 ;  /* 0x0000001a07437221 */ /* 0x000fe20000000000 */
[----:B------:R-:W-:Y:S01]  /*5310*/  FADD R7, R11, R40 ;  /* 0x000000280b077221 */ /* 0x000fe20000000000 */
[----:B------:R-:W-:Y:S01]  /*5320*/  FADD R26, R15, R44 ;  /* 0x0000002c0f1a7221 */ /* 0x000fe20000000000 */
[----:B------:R-:W-:Y:S01]  /*5330*/  @!P6 FMUL R43, R43, 0.5 ;  /* 0x3f0000002b2be820 */ /* 0x000fe20000400000 */
[----:B------:R-:W2:Y:S01]  /*5340*/  MUFU.EX2 R60, R60 ;  /* 0x0000003c003c7308 */ /* 0x000ea20000000800 */
[----:B----4-:R-:W-:Y:S01]  /*5350*/  @!P2 FMUL R54, R54, R54 ;  /* 0x000000363636a220 */ /* 0x010fe20000400000 */
[----:B------:R-:W-:Y:S01]  /*5360*/  FSETP.GEU.AND P2, PT, R62, -126, PT ;  /* 0xc2fc00003e00780b */ /* 0x000fe20003f4e000 */
[----:B-1----:R-:W-:Y:S01]  /*5370*/  FFMA R55, R71, UR39, -R76 ;  /* 0x0000002747377c23 */ /* 0x002fe2000800084c */
[----:B------:R-:W-:Y:S01]  /*5380*/  FADD R71, R7, R70 ;  /* 0x0000004607477221 */ /* 0x000fe20000000000 */
[----:B------:R-:W-:Y:S01]  /*5390*/  FADD R74, R26, R63 ;  /* 0x0000003f1a4a7221 */ /* 0x000fe20000000000 */
[----:B------:R-:W-:Y:S01]  /*53a0*/  FADD R7, R8, R49 ;  /* 0x0000003108077221 */ /* 0x000fe20000000000 */
[----:B------:R-:W-:Y:S01]  /*53b0*/  @!P3 FMUL R47, R47, 0.5 ;  /* 0x3f0000002f2fb820 */ /* 0x000fe20000400000 */
[----:B------:R-:W1:Y:S01]  /*53c0*/  MUFU.EX2 R43, R43 ;  /* 0x0000002b002b7308 */ /* 0x000e620000000800 */
[----:B-----5:R-:W-:Y:S01]  /*53d0*/  @!P4 FMUL R58, R58, R58 ;  /* 0x0000003a3a3ac220 */ /* 0x020fe20000400000 */
[----:B------:R-:W-:Y:S01]  /*53e0*/  FSETP.GEU.AND P4, PT, R64, -126, PT ;  /* 0xc2fc00004000780b */ /* 0x000fe20003f8e000 */
[----:B------:R-:W-:Y:S01]  /*53f0*/  FADD R26, R12, R65 ;  /* 0x000000410c1a7221 */ /* 0x000fe20000000000 */
[----:B------:R-:W-:Y:S01]  /*5400*/  FADD R70, R14, R73 ;  /* 0x000000490e467221 */ /* 0x000fe20000000000 */
[----:B------:R-:W-:Y:S01]  /*5410*/  FADD R67, R67, R72 ;  /* 0x0000004843437221 */ /* 0x000fe20000000000 */
[----:B------:R-:W-:Y:S01]  /*5420*/  FADD R71, R71, R74 ;  /* 0x0000004a47477221 */ /* 0x000fe20000000000 */
[----:B------:R-:W-:Y:S01]  /*5430*/  @!P2 FMUL R62, R62, 0.5 ;  /* 0x3f0000003e3ea820 */ /* 0x000fe20000400000 */
[----:B------:R-:W3:Y:S01]  /*5440*/  MUFU.EX2 R47, R47 ;  /* 0x0000002f002f7308 */ /* 0x000ee20000000800 */
[----:B--2---:R-:W-:Y:S01]  /*5450*/  @!P5 FMUL R60, R60, R60 ;  /* 0x0000003c3c3cd220 */ /* 0x004fe20000400000 */
[----:B------:R-:W-:Y:S01]  /*5460*/  FSETP.GEU.AND P5, PT, R51, -126, PT ;  /* 0xc2fc00003300780b */ /* 0x000fe20003fae000 */
[----:B------:R-:W-:Y:S01]  /*5470*/  FADD R63, R7, R26 ;  /* 0x0000001a073f7221 */ /* 0x000fe20000000000 */
[----:B------:R-:W-:Y:S01]  /*5480*/  FADD R7, R13, R18 ;  /* 0x000000120d077221 */ /* 0x000fe20000000000 */
[----:B------:R-:W-:Y:S01]  /*5490*/  FADD R26, R21, R22 ;  /* 0x00000016151a7221 */ /* 0x000fe20000000000 */
[----:B------:R-:W-:Y:S01]  /*54a0*/  FADD R76, R9, R70 ;  /* 0x00000046094c7221 */ /* 0x000fe20000000000 */
[----:B------:R-:W-:Y:S01]  /*54b0*/  @!P4 FMUL R64, R64, 0.5 ;  /* 0x3f0000004040c820 */ /* 0x000fe20000400000 */
[----:B------:R-:W2:Y:S01]  /*54c0*/  MUFU.EX2 R62, R62 ;  /* 0x0000003e003e7308 */ /* 0x000ea20000000800 */
[----:B-1----:R-:W-:Y:S01]  /*54d0*/  @!P6 FMUL R43, R43, R43 ;  /* 0x0000002b2b2be220 */ /* 0x002fe20000400000 */
[----:B------:R-:W-:Y:S01]  /*54e0*/  FSETP.GEU.AND P6, PT, R66, -126, PT ;  /* 0xc2fc00004200780b */ /* 0x000fe20003fce000 */
[----:B------:R-:W-:Y:S01]  /*54f0*/  FADD R9, R17, R20 ;  /* 0x0000001411097221 */ /* 0x000fe20000000000 */
[----:B------:R-:W-:Y:S01]  /*5500*/  FADD R70, R41, R56 ;  /* 0x0000003829467221 */ /* 0x000fe20000000000 */
[----:B------:R-:W-:Y:S01]  /*5510*/  FADD R26, R7, R26 ;  /* 0x0000001a071a7221 */ /* 0x000fe20000000000 */
[----:B------:R-:W-:Y:S01]  /*5520*/  FADD R7, R25, R60 ;  /* 0x0000003c19077221 */ /* 0x000fe20000000000 */
[----:B------:R-:W-:Y:S01]  /*5530*/  @!P5 FMUL R51, R51, 0.5 ;  /* 0x3f0000003333d820 */ /* 0x000fe20000400000 */
[----:B------:R-:W1:Y:S01]  /*5540*/  MUFU.EX2 R64, R64 ;  /* 0x0000004000407308 */ /* 0x000e620000000800 */
[----:B---3--:R-:W-:Y:S01]  /*5550*/  @!P3 FMUL R47, R47, R47 ;  /* 0x0000002f2f2fb220 */ /* 0x008fe20000400000 */
[----:B------:R-:W-:Y:S01]  /*5560*/  FSETP.GEU.AND P3, PT, R68, -126, PT ;  /* 0xc2fc00004400780b */ /* 0x000fe20003f6e000 */
[----:B------:R-:W-:Y:S01]  /*5570*/  FADD R9, R9, R70 ;  /* 0x0000004609097221 */ /* 0x000fe20000000000 */
[----:B------:R-:W-:Y:S01]  /*5580*/  FADD R70, R30, R43 ;  /* 0x0000002b1e467221 */ /* 0x000fe20000000000 */
[----:B------:R-:W-:Y:S01]  /*5590*/  FADD R76, R63, R76 ;  /* 0x0000004c3f4c7221 */ /* 0x000fe20000000000 */
[----:B------:R-:W-:Y:S01]  /*55a0*/  F2FP.BF16.F32.PACK_AB R40, R40, R45 ;  /* 0x0000002d2828723e */ /* 0x000fe200000010ff */
[----:B------:R-:W-:Y:S01]  /*55b0*/  @!P6 FMUL R66, R66, 0.5 ;  /* 0x3f0000004242e820 */ /* 0x000fe20000400000 */
[----:B------:R-:W3:Y:S01]  /*55c0*/  MUFU.EX2 R51, R51 ;  /* 0x0000003300337308 */ /* 0x000ee20000000800 */
[----:B--2---:R-:W-:Y:S01]  /*55d0*/  @!P2 FMUL R62, R62, R62 ;  /* 0x0000003e3e3ea220 */ /* 0x004fe20000400000 */
[----:B------:R-:W-:Y:S01]  /*55e0*/  FSETP.GEU.AND P2, PT, R55, -126, PT ;  /* 0xc2fc00003700780b */ /* 0x000fe20003f4e000 */
[----:B------:R-:W-:Y:S01]  /*55f0*/  FADD R26, R26, R9 ;  /* 0x000000091a1a7221 */ /* 0x000fe20000000000 */
[----:B------:R-:W-:Y:S01]  /*5600*/  FADD R67, R67, R76 ;  /* 0x0000004c43437221 */ /* 0x000fe20000000000 */
[----:B------:R-:W-:-:S02]  /*5610*/  SHF.L.U32 R9, R6, 0x1f, RZ ;  /* 0x0000001f06097819 */ /* 0x000fc400000006ff */
[----:B------:R-:W-:Y:S01]  /*5620*/  @!P3 FMUL R68, R68, 0.5 ;  /* 0x3f0000004444b820 */ /* 0x000fe20000400000 */
[----:B------:R-:W2:Y:S01]  /*5630*/  MUFU.EX2 R66, R66 ;  /* 0x0000004200427308 */ /* 0x000ea20000000800 */
[----:B-1----:R-:W-:Y:S01]  /*5640*/  @!P4 FMUL R64, R64, R64 ;  /* 0x000000404040c220 */ /* 0x002fe20000400000 */
[----:B------:R-:W-:Y:S01]  /*5650*/  FSETP.GEU.AND P4, PT, R59, -126, PT ;  /* 0xc2fc00003b00780b */ /* 0x000fe20003f8e000 */
[----:B------:R-:W-:Y:S01]  /*5660*/  FADD R26, R71, R26 ;  /* 0x0000001a471a7221 */ /* 0x000fe20000000000 */
[----:B------:R-:W-:Y:S01]  /*5670*/  F2FP.BF16.F32.PACK_AB R25, R30, R25 ;  /* 0x000000191e19723e */ /* 0x000fe200000010ff */
[----:B------:R-:W-:Y:S01]  /*5680*/  FADD R77, R29, R64 ;  /* 0x000000401d4d7221 */ /* 0x000fe20000000000 */
[----:B------:R-:W-:Y:S01]  /*5690*/  F2FP.BF16.F32.PACK_AB R29, R38, R29 ;  /* 0x0000001d261d723e */ /* 0x000fe200000010ff */
[----:B------:R-:W-:Y:S01]  /*56a0*/  @!P2 FMUL R55, R55, 0.5 ;  /* 0x3f0000003737a820 */ /* 0x000fe20000400000 */
[----:B------:R-:W1:Y:S01]  /*56b0*/  MUFU.EX2 R68, R68 ;  /* 0x0000004400447308 */ /* 0x000e620000000800 */
[----:B---3--:R-:W-:Y:S01]  /*56c0*/  @!P5 FMUL R51, R51, R51 ;  /* 0x000000333333d220 */ /* 0x008fe20000400000 */
[----:B------:R-:W-:Y:S01]  /*56d0*/  FSETP.GEU.AND P5, PT, R78, -126, PT ;  /* 0xc2fc00004e00780b */ /* 0x000fe20003fae000 */
[----:B------:R-:W-:Y:S01]  /*56e0*/  FADD R26, R67, R26 ;  /* 0x0000001a431a7221 */ /* 0x000fe20000000000 */
[----:B------:R-:W-:-:S02]  /*56f0*/  F2FP.BF16.F32.PACK_AB R44, R44, R53 ;  /* 0x000000352c2c723e */ /* 0x000fc400000010ff */
[----:B------:R-:W-:Y:S01]  /*5700*/  F2FP.BF16.F32.PACK_AB R45, R51, R64 ;  /* 0x00000040332d723e */ /* 0x000fe200000010ff */
[----:B------:R-:W-:Y:S01]  /*5710*/  @!P4 FMUL R59, R59, 0.5 ;  /* 0x3f0000003b3bc820 */ /* 0x000fe20000400000 */
[----:B------:R-:W3:Y:S01]  /*5720*/  MUFU.EX2 R55, R55 ;  /* 0x0000003700377308 */ /* 0x000ee20000000800 */
[----:B--2---:R-:W-:Y:S01]  /*5730*/  @!P6 FMUL R66, R66, R66 ;  /* 0x000000424242e220 */ /* 0x004fe20000400000 */
[----:B------:R-:W-:Y:S02]  /*5740*/  FSETP.GEU.AND P6, PT, R82, -126, PT ;  /* 0xc2fc00005200780b */ /* 0x000fe40003fce000 */
[----:B------:R-:W-:-:S03]  /*5750*/  F2FP.BF16.F32.PACK_AB R30, R17, R10 ;  /* 0x0000000a111e723e */ /* 0x000fc600000010ff */
[----:B------:R-:W-:Y:S01]  /*5760*/  @!P5 FMUL R78, R78, 0.5 ;  /* 0x3f0000004e4ed820 */ /* 0x000fe20000400000 */
[----:B------:R-:W2:Y:S01]  /*5770*/  MUFU.EX2 R59, R59 ;  /* 0x0000003b003b7308 */ /* 0x000ea20000000800 */
[----:B-1----:R-:W-:Y:S01]  /*5780*/  @!P3 FMUL R68, R68, R68 ;  /* 0x000000444444b220 */ /* 0x002fe20000400000 */
[----:B------:R-:W-:-:S03]  /*5790*/  FSETP.GEU.AND P3, PT, R83, -126, PT ;  /* 0xc2fc00005300780b */ /* 0x000fc60003f6e000 */
[----:B------:R-:W-:Y:S01]  /*57a0*/  FADD R80, R33, R68 ;  /* 0x0000004421507221 */ /* 0x000fe20000000000 */
[----:B------:R-:W-:Y:S01]  /*57b0*/  F2FP.BF16.F32.PACK_AB R33, R46, R33 ;  /* 0x000000212e21723e */ /* 0x000fe200000010ff */
[----:B------:R-:W-:Y:S01]  /*57c0*/  @!P6 FMUL R82, R82, 0.5 ;  /* 0x3f0000005252e820 */ /* 0x000fe20000400000 */
[----:B------:R-:W1:Y:S01]  /*57d0*/  MUFU.EX2 R78, R78 ;  /* 0x0000004e004e7308 */ /* 0x000e620000000800 */
[----:B---3--:R-:W-:Y:S01]  /*57e0*/  @!P2 FMUL R55, R55, R55 ;  /* 0x000000373737a220 */ /* 0x008fe20000400000 */
[----:B------:R-:W-:Y:S01]  /*57f0*/  FSETP.GEU.AND P2, PT, R75, -126, PT ;  /* 0xc2fc00004b00780b */ /* 0x000fe20003f4e000 */
[----:B------:R-:W-:Y:S01]  /*5800*/  FADD R152, R7, R80 ;  /* 0x0000005007987221 */ /* 0x000fe20000000000 */
[----:B------:R-:W-:Y:S01]  /*5810*/  FADD R7, R27, R62 ;  /* 0x0000003e1b077221 */ /* 0x000fe20000000000 */
[----:B------:R-:W-:Y:S02]  /*5820*/  F2FP.BF16.F32.PACK_AB R27, R34, R27 ;  /* 0x0000001b221b723e */ /* 0x000fe400000010ff */
[----:B------:R-:W-:Y:S01]  /*5830*/  @!P3 FMUL R83, R83, 0.5 ;  /* 0x3f0000005353b820 */ /* 0x000fe20000400000 */
[----:B------:R-:W3:Y:S01]  /*5840*/  MUFU.EX2 R82, R82 ;  /* 0x0000005200527308 */ /* 0x000ee20000000800 */
[----:B--2---:R-:W-:Y:S01]  /*5850*/  @!P4 FMUL R59, R59, R59 ;  /* 0x0000003b3b3bc220 */ /* 0x004fe20000400000 */
[----:B------:R-:W-:-:S03]  /*5860*/  FSETP.GEU.AND P4, PT, R79, -126, PT ;  /* 0xc2fc00004f00780b */ /* 0x000fc60003f8e000 */
[----:B------:R-:W-:Y:S01]  /*5870*/  FADD R81, R46, R59 ;  /* 0x0000003b2e517221 */ /* 0x000fe20000000000 */
[----:B------:R-:W-:Y:S01]  /*5880*/  F2FP.BF16.F32.PACK_AB R46, R20, R57 ;  /* 0x00000039142e723e */ /* 0x000fe200000010ff */
[----:B------:R-:W-:Y:S01]  /*5890*/  @!P2 FMUL R75, R75, 0.5 ;  /* 0x3f0000004b4ba820 */ /* 0x000fe20000400000 */
[----:B------:R-:W2:Y:S01]  /*58a0*/  MUFU.EX2 R83, R83 ;  /* 0x0000005300537308 */ /* 0x000ea20000000800 */
        /* <DEDUP_REMOVED lines=19> */
[----:B------:R-:W-:Y:S01]  /*59e0*/  F2FP.BF16.F32.PACK_AB R35, R50, R35 ;  /* 0x000000233223723e */ /* 0x000fe200000010ff */
[C---:B------:R-:W-:Y:S01]  /*59f0*/  FADD R77, R54.reuse, R83 ;  /* 0x00000053364d7221 */ /* 0x040fe20000000000 */
[----:B------:R-:W-:Y:S01]  /*5a00*/  F2FP.BF16.F32.PACK_AB R37, R54, R37 ;  /* 0x000000253625723e */ /* 0x000fe200000010ff */
[----:B------:R-:W-:Y:S01]  /*5a10*/  @!P6 FMUL R87, R87, 0.5 ;  /* 0x3f0000005757e820 */ /* 0x000fe20000400000 */
[----:B------:R-:W2:Y:S01]  /*5a20*/  MUFU.EX2 R86, R86 ;  /* 0x0000005600567308 */ /* 0x000ea20000000800 */
[----:B------:R-:W-:Y:S01]  /*5a30*/  FADD R156, R70, R77 ;  /* 0x0000004d469c7221 */ /* 0x000fe20000000000 */
[----:B------:R-:W-:Y:S01]  /*5a40*/  FADD R77, R31, R66 ;  /* 0x000000421f4d7221 */ /* 0x000fe20000000000 */
[----:B------:R-:W-:Y:S01]  /*5a50*/  FADD R70, R34, R47 ;  /* 0x0000002f22467221 */ /* 0x000fe20000000000 */
[----:B------:R-:W-:Y:S01]  /*5a60*/  FADD R152, R152, R155 ;  /* 0x0000009b98987221 */ /* 0x000fe20000000000 */
[----:B------:R-:W-:Y:S01]  /*5a70*/  FADD R153, R153, R156 ;  /* 0x0000009c99997221 */ /* 0x000fe20000000000 */
[----:B-1----:R-:W-:Y:S01]  /*5a80*/  @!P2 FMUL R75, R75, R75 ;  /* 0x0000004b4b4ba220 */ /* 0x002fe20000400000 */
[----:B------:R-:W-:Y:S01]  /*5a90*/  @!P3 FMUL R16, R16, 0.5 ;  /* 0x3f0000001010b820 */ /* 0x000fe20000400000 */
[----:B------:R-:W1:Y:S01]  /*5aa0*/  MUFU.EX2 R87, R87 ;  /* 0x0000005700577308 */ /* 0x000e620000000800 */
[----:B---3--:R-:W-:Y:S01]  /*5ab0*/  @!P4 FMUL R79, R79, R79 ;  /* 0x0000004f4f4fc220 */ /* 0x008fe20000400000 */
[----:B------:R3:W4:Y:S01]  /*5ac0*/  SYNCS.PHASECHK.TRANS64.TRYWAIT P2, [UR11+0x30000], R9 ;  /* 0x03000009ff0075a7 */ /* 0x000722000804014b */
[----:B------:R-:W-:Y:S01]  /*5ad0*/  F2FP.BF16.F32.PACK_AB R31, R42, R31 ;  /* 0x0000001f2a1f723e */ /* 0x000fe200000010ff */
[----:B------:R-:W-:Y:S01]  /*5ae0*/  FMUL R90, R90, R75 ;  /* 0x0000004b5a5a7220 */ /* 0x000fe20000400000 */
[----:B------:R-:W-:Y:S01]  /*5af0*/  FADD R81, R50, R79 ;  /* 0x0000004f32517221 */ /* 0x000fe20000000000 */
[----:B------:R-:W-:Y:S01]  /*5b00*/  F2FP.BF16.F32.PACK_AB R42, R18, R49 ;  /* 0x00000031122a723e */ /* 0x000fe200000010ff */
[-C--:B------:R-:W-:Y:S01]  /*5b10*/  FMUL R91, R91, R75.reuse ;  /* 0x0000004b5b5b7220 */ /* 0x080fe20000400000 */
[----:B------:R-:W5:Y:S01]  /*5b20*/  MUFU.EX2 R7, R16 ;  /* 0x0000001000077308 */ /* 0x000f620000000800 */
[----:B--2---:R-:W-:Y:S01]  /*5b30*/  @!P5 FMUL R86, R86, R86 ;  /* 0x000000565656d220 */ /* 0x004fe20000400000 */
[----:B------:R-:W-:Y:S01]  /*5b40*/  FADD R70, R70, R81 ;  /* 0x0000005146467221 */ /* 0x000fe20000000000 */
[----:B------:R-:W-:Y:S01]  /*5b50*/  F2FP.BF16.F32.PACK_AB R43, R47, R62 ;  /* 0x0000003e2f2b723e */ /* 0x000fe200000010ff */
[-C--:B------:R-:W-:Y:S01]  /*5b60*/  FMUL R94, R94, R75.reuse ;  /* 0x0000004b5e5e7220 */ /* 0x080fe20000400000 */
[----:B------:R-:W-:Y:S01]  /*5b70*/  FADD R84, R39, R86 ;  /* 0x0000005627547221 */ /* 0x000fe20000000000 */
[-C--:B------:R-:W-:Y:S01]  /*5b80*/  FMUL R95, R95, R75.reuse ;  /* 0x0000004b5f5f7220 */ /* 0x080fe20000400000 */
[-C--:B------:R-:W-:Y:S01]  /*5b90*/  FMUL R98, R98, R75.reuse ;  /* 0x0000004b62627220 */ /* 0x080fe20000400000 */
[----:B------:R-:W-:Y:S01]  /*5ba0*/  FMUL R99, R99, R75 ;  /* 0x0000004b63637220 */ /* 0x000fe20000400000 */
[----:B-1----:R-:W-:Y:S01]  /*5bb0*/  @!P6 FMUL R87, R87, R87 ;  /* 0x000000575757e220 */ /* 0x002fe20000400000 */
[----:B------:R-:W-:Y:S01]  /*5bc0*/  FADD R77, R77, R84 ;  /* 0x000000544d4d7221 */ /* 0x000fe20000000000 */
[-C--:B------:R-:W-:Y:S01]  /*5bd0*/  FMUL R102, R102, R75.reuse ;  /* 0x0000004b66667220 */ /* 0x080fe20000400000 */
[-C--:B------:R-:W-:Y:S01]  /*5be0*/  FMUL R103, R103, R75.reuse ;  /* 0x0000004b67677220 */ /* 0x080fe20000400000 */
[----:B------:R-:W-:Y:S01]  /*5bf0*/  FADD R85, R58, R87 ;  /* 0x000000573a557221 */ /* 0x000fe20000000000 */
[----:B------:R-:W-:Y:S01]  /*5c00*/  FADD R77, R154, R77 ;  /* 0x0000004d9a4d7221 */ /* 0x000fe20000000000 */
[-C--:B------:R-:W-:Y:S01]  /*5c10*/  FMUL R106, R106, R75.reuse ;  /* 0x0000004b6a6a7220 */ /* 0x080fe20000400000 */
[----:B------:R-:W-:Y:S01]  /*5c20*/  FMUL R107, R107, R75 ;  /* 0x0000004b6b6b7220 */ /* 0x000fe20000400000 */
[----:B------:R-:W-:Y:S01]  /*5c30*/  FADD R85, R80, R85 ;  /* 0x0000005550557221 */ /* 0x000fe20000000000 */
[----:B------:R-:W-:Y:S01]  /*5c40*/  FADD R77, R152, R77 ;  /* 0x0000004d984d7221 */ /* 0x000fe20000000000 */
[----:B-----5:R-:W-:Y:S01]  /*5c50*/  @!P3 FMUL R7, R7, R7 ;  /* 0x000000070707b220 */ /* 0x020fe20000400000 */
[-C--:B------:R-:W-:Y:S01]  /*5c60*/  FMUL R110, R110, R75.reuse ;  /* 0x0000004b6e6e7220 */ /* 0x080fe20000400000 */
[----:B------:R-:W-:Y:S01]  /*5c70*/  FADD R70, R70, R85 ;  /* 0x0000005546467221 */ /* 0x000fe20000000000 */
[----:B------:R-:W-:Y:S01]  /*5c80*/  FMUL R111, R111, R75 ;  /* 0x0000004b6f6f7220 */ /* 0x000fe20000400000 */
[----:B------:R-:W-:Y:S01]  /*5c90*/  FFMA R2, R7, R2, R26 ;  /* 0x0000000207027223 */ /* 0x000fe2000000001a */
[-C--:B------:R-:W-:Y:S01]  /*5ca0*/  FMUL R88, R88, R7.reuse ;  /* 0x0000000758587220 */ /* 0x080fe20000400000 */
[----:B------:R-:W-:Y:S01]  /*5cb0*/  FADD R70, R153, R70 ;  /* 0x0000004699467221 */ /* 0x000fe20000000000 */
[-C--:B------:R-:W-:Y:S01]  /*5cc0*/  FMUL R89, R89, R7.reuse ;  /* 0x0000000759597220 */ /* 0x080fe20000400000 */
[-C--:B------:R-:W-:Y:S01]  /*5cd0*/  FMUL R92, R92, R7.reuse ;  /* 0x000000075c5c7220 */ /* 0x080fe20000400000 */
[-C--:B------:R-:W-:Y:S01]  /*5ce0*/  FMUL R93, R93, R7.reuse ;  /* 0x000000075d5d7220 */ /* 0x080fe20000400000 */
[----:B------:R-:W-:Y:S01]  /*5cf0*/  FADD R70, R77, R70 ;  /* 0x000000464d467221 */ /* 0x000fe20000000000 */
[-C--:B------:R-:W-:Y:S01]  /*5d00*/  FMUL R96, R96, R7.reuse ;  /* 0x0000000760607220 */ /* 0x080fe20000400000 */
[-C--:B------:R-:W-:Y:S01]  /*5d10*/  FMUL R97, R97, R7.reuse ;  /* 0x0000000761617220 */ /* 0x080fe20000400000 */
[-C--:B------:R-:W-:Y:S01]  /*5d20*/  FMUL R100, R100, R7.reuse ;  /* 0x0000000764647220 */ /* 0x080fe20000400000 */
[----:B------:R-:W-:Y:S01]  /*5d30*/  FFMA R0, R75, R0, R70 ;  /* 0x000000004b007223 */ /* 0x000fe20000000046 */
[-C--:B------:R-:W-:Y:S01]  /*5d40*/  FMUL R101, R101, R7.reuse ;  /* 0x0000000765657220 */ /* 0x080fe20000400000 */
        /* <DEDUP_REMOVED lines=23> */
[----:B------:R-:W-:Y:S01]  /*5ec0*/  FMUL R149, R149, R7 ;  /* 0x0000000795957220 */ /* 0x000fe20000400000 */
[----:B------:R-:W-:Y:S01]  /*5ed0*/  F2FP.BF16.F32.PACK_AB R26, R13, R8 ;  /* 0x000000080d1a723e */ /* 0x000fe200000010ff */
        /* <DEDUP_REMOVED lines=20> */
[----:B------:R-:W-:-:S02]  /*6020*/  F2FP.BF16.F32.PACK_AB R34, R21, R12 ;  /* 0x0000000c1522723e */ /* 0x000fc400000010ff */
[----:B------:R-:W-:Y:S02]  /*6030*/  F2FP.BF16.F32.PACK_AB R39, R58, R39 ;  /* 0x000000273a27723e */ /* 0x000fe400000010ff */
[----:B------:R-:W-:Y:S02]  /*6040*/  F2FP.BF16.F32.PACK_AB R47, R55, R66 ;  /* 0x00000042372f723e */ /* 0x000fe400000010ff */
[----:B------:R-:W-:Y:S02]  /*6050*/  F2FP.BF16.F32.PACK_AB R49, R59, R68 ;  /* 0x000000443b31723e */ /* 0x000fe400000010ff */
[----:B------:R-:W-:Y:S02]  /*6060*/  F2FP.BF16.F32.PACK_AB R50, R22, R65 ;  /* 0x000000411632723e */ /* 0x000fe400000010ff */
[----:B------:R-:W-:Y:S02]  /*6070*/  F2FP.BF16.F32.PACK_AB R51, R79, R78 ;  /* 0x0000004e4f33723e */ /* 0x000fe400000010ff */
[----:B------:R-:W-:-:S02]  /*6080*/  F2FP.BF16.F32.PACK_AB R53, R83, R82 ;  /* 0x000000525335723e */ /* 0x000fc400000010ff */
[----:B------:R-:W-:Y:S01]  /*6090*/  F2FP.BF16.F32.PACK_AB R54, R56, R73 ;  /* 0x000000493836723e */ /* 0x000fe200000010ff */
[----:B---34-:R-:W-:Y:S06]  /*60a0*/  @!P0 BRA `(.L_x_27) ;  /* 0x0000000000048947 */ /* 0x018fec0003800000 */
[----:B------:R-:W-:Y:S01]  /*60b0*/  BPT.TRAP 0x1 ;  /* 0x000000040000795c */ /* 0x000fe20000300000 */
.L_x_27:
[----:B------:R-:W-:Y:S05]  /*60c0*/  @P2 BRA `(.L_x_28) ;  /* 0x0000000000082947 */ /* 0x000fea0003800000 */
[----:B------:R-:W1:Y:S02]  /*60d0*/  SYNCS.PHASECHK.TRANS64.TRYWAIT P2, [UR11+0x30000], R9 ;  /* 0x03000009ff0075a7 */ /* 0x000e64000804014b */
[----:B-1----:R-:W-:Y:S05]  /*60e0*/  @!P2 BRA `(.L_x_29) ;  /* 0x000000340044a947 */ /* 0x002fea0003800000 */
.L_x_28:
[----:B------:R-:W-:Y:S01]  /*60f0*/  ULEA UR14, UR10, UR5, 0xb ;  /* 0x000000050a0e7291 */ /* 0x000fe2000f8e583f */
[----:B------:R-:W-:Y:S01]  /*6100*/  WARPGROUP.ARRIVE ;  /* 0x00000000000079c5 */ /* 0x000fe20000000000 */
[----:B------:R-:W-:Y:S01]  /*6110*/  UMOV UR15, 0x40000040 ;  /* 0x40000040000f7882 */ /* 0x000fe20000000000 */
[----:B------:R-:W-:Y:S01]  /*6120*/  UMOV UR19, 0x40000040 ;  /* 0x4000004000137882 */ /* 0x000fe20000000000 */
[----:B------:R-:W-:Y:S01]  /*6130*/  UIADD3 UR18, UR14, 0x80, URZ ;  /* 0x000000800e127890 */ /* 0x000fe2000fffe03f */
[----:B------:R-:W-:-:S04]  /*6140*/  F2FP.BF16.F32.PACK_AB R55, R87, R86 ;  /* 0x000000565737723e */ /* 0x000fc800000010ff */
[----:B------:R-:W-:Y:S01]  /*6150*/  HGMMA.64x128x16.F32.BF16 R88, R24, gdesc[UR12].tnspB, R88, gsb0 ;  /* 0x41e0000c18587df0 */ /* 0x000fe20008001858 */
[----:B------:R-:W-:Y:S02]  /*6160*/  UMOV UR15, 0x40000040 ;  /* 0x40000040000f7882 */ /* 0x000fe40000000000 */
        /* <DEDUP_REMOVED lines=25> */
[----:B------:R-:W-:Y:S01]  /*6300*/  UIADD3 UR14, UR14, 0x380, URZ ;  /* 0x000003800e0e7890 */ /* 0x000fe2000fffe03f */
[----:B------:R-:W-:Y:S02]  /*6310*/  WARPGROUP.DEPBAR.LE gsb0, 0x0 ;  /* 0x00008000000079c5 */ /* 0x000fe40000010000 */
[----:B------:R-:W-:-:S06]  /*6320*/  WARPGROUP.ARRIVE ;  /* 0x00000000000079c5 */ /* 0x000fcc0000000000 */
[----:B------:R-:W-:Y:S03]  /*6330*/  HGMMA.64x128x16.F32.BF16 R88, R48, gdesc[UR16].tnspB, R88, gsb0 ;  /* 0x41e0001030587df0 */ /* 0x000fe60008001858 */
[----:B------:R-:W-:Y:S02]  /*6340*/  WARPGROUP.DEPBAR.LE gsb0, 0x0 ;  /* 0x00008000000079c5 */ /* 0x000fe40000010000 */
[----:B------:R-:W-:-:S07]  /*6350*/  WARPGROUP.ARRIVE ;  /* 0x00000000000079c5 */ /* 0x000fce0000000000 */
[----:B------:R-:W-:Y:S03]  /*6360*/  HGMMA.64x128x16.F32.BF16 R88, R52, gdesc[UR12].tnspB, R88, gsb0 ;  /* 0x41e0000c34587df0 */ /* 0x000fe60008001858 */
[----:B------:R-:W-:Y:S02]  /*6370*/  WARPGROUP.DEPBAR.LE gsb0, 0x0 ;  /* 0x00008000000079c5 */ /* 0x000fe40000010000 */
[----:B------:R-:W-:Y:S05]  /*6380*/  @!P0 BRA `(.L_x_30) ;  /* 0x0000000000048947 */ /* 0x000fea0003800000 */
[----:B------:R-:W-:Y:S01]  /*6390*/  BPT.TRAP 0x1 ;  /* 0x000000040000795c */ /* 0x000fe20000300000 */
.L_x_30:
[----:B------:R-:W-:-:S04]  /*63a0*/  ULEA UR11, UR4, UR37, 0x3 ;  /* 0x00000025040b7291 */ /* 0x000fc8000f8e183f */
[----:B------:R-:W-:-:S04]  /*63b0*/  UIADD3 UR11, UR11, 0x30028, URZ ;  /* 0x000300280b0b7890 */ /* 0x000fc8000fffe03f */
[----:B------:R-:W-:-:S09]  /*63c0*/  UPRMT UR11, URZ, 0x654, UR11 ;  /* 0x000006543f0b7896 */ /* 0x000fd2000800000b */
[----:B------:R-:W-:Y:S01]  /*63d0*/  SYNCS.ARRIVE.TRANS64.RED.A1T0 RZ, [UR11], RZ ;  /* 0x000000ffffff79a7 */ /* 0x000fe2000810040b */
[----:B------:R-:W-:Y:S05]  /*63e0*/  @P1 BRA `(.L_x_31) ;  /* 0x0000000000041947 */ /* 0x000fea0003800000 */
[----:B------:R-:W-:Y:S01]  /*63f0*/  BPT.TRAP 0x1 ;  /* 0x000000040000795c */ /* 0x000fe20000300000 */
.L_x_31:
[----:B------:R-:W-:-:S04]  /*6400*/  UIADD3 UR4, UR4, 0x1, URZ ;  /* 0x0000000104047890 */ /* 0x000fc8000fffe03f */
[----:B------:R-:W-:-:S04]  /*6410*/  UISETP.NE.AND UP0, UPT, UR4, 0x5, UPT ;  /* 0x000000050400788c */ /* 0x000fc8000bf05270 */
[----:B------:R-:W-:Y:S01]  /*6420*/  USEL UR11, UR4, URZ, UP0 ;  /* 0x0000003f040b7287 */ /* 0x000fe20008000000 */
[----:B------:R-:W-:Y:S11]  /*6430*/  @!P0 BRA `(.L_x_32) ;  /* 0x0000000000048947 */ /* 0x000ff60003800000 */
[----:B------:R-:W-:Y:S01]  /*6440*/  BPT.TRAP 0x1 ;  /* 0x000000040000795c */ /* 0x000fe20000300000 */
.L_x_32:
[----:B------:R-:W-:-:S04]  /*6450*/  ULEA UR4, UR11, UR37, 0x3 ;  /* 0x000000250b047291 */ /* 0x000fc8000f8e183f */
[----:B------:R-:W-:-:S04]  /*6460*/  UIADD3 UR4, UR4, 0x30028, URZ ;  /* 0x0003002804047890 */ /* 0x000fc8000fffe03f */
[----:B------:R-:W-:-:S09]  /*6470*/  UPRMT UR4, URZ, 0x654, UR4 ;  /* 0x000006543f047896 */ /* 0x000fd20008000004 */
[----:B------:R-:W-:Y:S01]  /*6480*/  SYNCS.ARRIVE.TRANS64.RED.A1T0 RZ, [UR4], RZ ;  /* 0x000000ffffff79a7 */ /* 0x000fe20008100404 */
[----:B------:R-:W-:Y:S05]  /*6490*/  @P1 BRA `(.L_x_33) ;  /* 0x0000000000041947 */ /* 0x000fea0003800000 */
[----:B------:R-:W-:Y:S01]  /*64a0*/  BPT.TRAP 0x1 ;  /* 0x000000040000795c */ /* 0x000fe20000300000 */
.L_x_33:
[----:B------:R-:W-:Y:S01]  /*64b0*/  UIADD3 UR10, UR10, 0x1, URZ ;  /* 0x000000010a0a7890 */ /* 0x000fe2000fffe03f */
[C---:B------:R-:W-:Y:S01]  /*64c0*/  ISETP.GT.AND P2, PT, R5.reuse, 0x2, PT ;  /* 0x000000020500780c */ /* 0x040fe20003f44270 */
[----:B------:R-:W-:Y:S01]  /*64d0*/  UIADD3 UR4, UR11, 0x1, URZ ;  /* 0x000000010b047890 */ /* 0x000fe2000fffe03f */
[----:B------:R-:W-:Y:S01]  /*64e0*/  IADD3 R5, R5, -0x1, RZ ;  /* 0xffffffff05057810 */ /* 0x000fe20007ffe0ff */
[----:B------:R-:W-:Y:S01]  /*64f0*/  UISETP.NE.AND UP2, UPT, UR10, 0x5, UPT ;  /* 0x000000050a00788c */ /* 0x000fe2000bf45270 */
[----:B------:R-:W-:Y:S01]  /*6500*/  MOV R7, R3 ;  /* 0x0000000300077202 */ /* 0x000fe20000000f00 */
[----:B------:R-:W-:Y:S01]  /*6510*/  UISETP.NE.AND UP0, UPT, UR4, 0x5, UPT ;  /* 0x000000050400788c */ /* 0x000fe2000bf05270 */
[----:B-1----:R-:W-:Y:S01]  /*6520*/  MOV R9, R4 ;  /* 0x0000000400097202 */ /* 0x002fe20000000f00 */
[----:B------:R-:W-:Y:S02]  /*6530*/  USEL UR11, URZ, 0x1, UP2 ;  /* 0x000000013f0b7887 */ /* 0x000fe40009000000 */
[----:B------:R-:W-:-:S02]  /*6540*/  USEL UR4, UR4, URZ, UP0 ;  /* 0x0000003f04047287 */ /* 0x000fc40008000000 */
[----:B------:R-:W-:Y:S02]  /*6550*/  USEL UR38, UR10, URZ, UP2 ;  /* 0x0000003f0a267287 */ /* 0x000fe40009000000 */
[----:B------:R-:W-:Y:S01]  /*6560*/  LOP3.LUT R6, R6, UR11, RZ, 0x3c, !PT ;  /* 0x0000000b06067c12 */ /* 0x000fe2000f8e3cff */
[----:B------:R-:W-:Y:S09]  /*6570*/  @P2 BRA `(.L_x_34) ;  /* 0xffffffd400002947 */ /* 0x000ff2000383ffff */
.L_x_23:
[----:B------:R-:W1:Y:S01]  /*6580*/  SHFL.BFLY PT, R5, R2, 0x1, 0x1f ;  /* 0x0c201f0002057f89 */ /* 0x000e6200000e0000 */
[----:B------:R-:W-:Y:S01]  /*6590*/  BSSY B0, `(.L_x_35) ;  /* 0x0000023000007945 */ /* 0x000fe20003800000 */
[----:B------:R-:W-:Y:S02]  /*65a0*/  MOV R9, 0x7f800000 ;  /* 0x7f80000000097802 */ /* 0x000fe40000000f00 */
[----:B------:R-:W2:Y:S01]  /*65b0*/  SHFL.BFLY PT, R7, R0, 0x1, 0x1f ;  /* 0x0c201f0000077f89 */ /* 0x000ea200000e0000 */
[----:B------:R-:W-:Y:S02]  /*65c0*/  MOV R10, 0x3f800000 ;  /* 0x3f800000000a7802 */ /* 0x000fe40000000f00 */
[----:B------:R-:W-:Y:S01]  /*65d0*/  MOV R11, 0x7f800000 ;  /* 0x7f800000000b7802 */ /* 0x000fe20000000f00 */
[----:B-1----:R-:W-:Y:S01]  /*65e0*/  FADD R5, R5, R2 ;  /* 0x0000000205057221 */ /* 0x002fe20000000000 */
[----:B--2---:R-:W-:-:S04]  /*65f0*/  FADD R14, R7, R0 ;  /* 0x00000000070e7221 */ /* 0x004fc80000000000 */
[----:B------:R-:W1:Y:S04]  /*6600*/  SHFL.BFLY PT, R6, R5, 0x2, 0x1f ;  /* 0x0c401f0005067f89 */ /* 0x000e6800000e0000 */
[----:B------:R-:W2:Y:S01]  /*6610*/  SHFL.BFLY PT, R15, R14, 0x2, 0x1f ;  /* 0x0c401f000e0f7f89 */ /* 0x000ea200000e0000 */
[C---:B-1----:R-:W-:Y:S01]  /*6620*/  FSETP.NE.AND P0, PT, R5.reuse, -R6, PT ;  /* 0x800000060500720b */ /* 0x042fe20003f05000 */
[----:B------:R-:W-:Y:S01]  /*6630*/  FADD R2, R5, R6 ;  /* 0x0000000605027221 */ /* 0x000fe20000000000 */
[----:B------:R-:W-:Y:S01]  /*6640*/  MOV R6, 0x3f800000 ;  /* 0x3f80000000067802 */ /* 0x000fe20000000f00 */
[----:B--2---:R-:W-:-:S10]  /*6650*/  FADD R8, R14, R15 ;  /* 0x0000000f0e087221 */ /* 0x004fd40000000000 */
[----:B------:R-:W-:Y:S05]  /*6660*/  @!P0 BRA `(.L_x_36) ;  /* 0x0000000000548947 */ /* 0x000fea0003800000 */
[----:B------:R-:W-:Y:S01]  /*6670*/  IADD3 R0, R2, 0x1800000, RZ ;  /* 0x0180000002007810 */ /* 0x000fe20007ffe0ff */
[----:B------:R-:W-:Y:S03]  /*6680*/  BSSY B1, `(.L_x_37) ;  /* 0x000000c000017945 */ /* 0x000fe60003800000 */
[----:B------:R-:W-:-:S04]  /*6690*/  LOP3.LUT R0, R0, 0x7f800000, RZ, 0xc0, !PT ;  /* 0x7f80000000007812 */ /* 0x000fc800078ec0ff */
[----:B------:R-:W-:-:S13]  /*66a0*/  ISETP.GT.U32.AND P0, PT, R0, 0x1ffffff, PT ;  /* 0x01ffffff0000780c */ /* 0x000fda0003f04070 */
[----:B------:R-:W-:Y:S05]  /*66b0*/  @P0 BRA `(.L_x_38) ;  /* 0x0000000000100947 */ /* 0x000fea0003800000 */
[----:B------:R-:W-:-:S07]  /*66c0*/  MOV R13, 0x66e0 ;  /* 0x000066e0000d7802 */ /* 0x000fce0000000f00 */
[----:B------:R-:W-:Y:S05]  /*66d0*/  CALL.REL.NOINC `($__internal_0_$__cuda_sm20_rcp_rn_f32_slowpath) ;  /* 0x0000003000707944 */ /* 0x000fea0003c00000 */
[----:B------:R-:W-:Y:S01]  /*66e0*/  MOV R6, R5 ;  /* 0x0000000500067202 */ /* 0x000fe20000000f00 */
[----:B------:R-:W-:Y:S06]  /*66f0*/  BRA `(.L_x_39) ;  /* 0x0000000000107947 */ /* 0x000fec0003800000 */
.L_x_38:
[----:B------:R-:W1:Y:S02]  /*6700*/  MUFU.RCP R5, R2 ;  /* 0x0000000200057308 */ /* 0x000e640000001000 */
[----:B-1----:R-:W-:-:S04]  /*6710*/  FFMA R0, R2, R5, -1 ;  /* 0xbf80000002007423 */ /* 0x002fc80000000005 */
[----:B------:R-:W-:-:S04]  /*6720*/  FADD.FTZ R0, -R0, -RZ ;  /* 0x800000ff00007221 */ /* 0x000fc80000010100 */
[----:B------:R-:W-:-:S07]  /*6730*/  FFMA R6, R5, R0, R5 ;  /* 0x0000000005067223 */ /* 0x000fce0000000005 */
.L_x_39:
[----:B------:R-:W-:Y:S05]  /*6740*/  BSYNC B1 ;  /* 0x0000000000017941 */ /* 0x000fea0003800000 */
.L_x_37:
[----:B------:R-:W-:Y:S01]  /*6750*/  FSETP.GEU.AND P0, PT, |R2|, 1.175494350822287508e-38, PT ;  /* 0x008000000200780b */ /* 0x000fe20003f0e200 */
[----:B------:R-:W-:-:S12]  /*6760*/  ULDC UR4, c[0x0][0x600] ;  /* 0x0001800000047ab9 */ /* 0x000fd80000000800 */
[----:B------:R-:W-:-:S04]  /*6770*/  @!P0 FMUL R2, R2, 16777216 ;  /* 0x4b80000002028820 */ /* 0x000fc80000400000 */
[----:B------:R-:W1:Y:S02]  /*6780*/  MUFU.LG2 R0, R2 ;  /* 0x0000000200007308 */ /* 0x000e640000000c00 */
[----:B-1----:R-:W-:-:S04]  /*6790*/  @!P0 FADD R0, R0, -24 ;  /* 0xc1c0000000008421 */ /* 0x002fc80000000000 */
[----:B------:R-:W-:-:S04]  /*67a0*/  FMUL R0, R0, 0.69314718246459960938 ;  /* 0x3f31721800007820 */ /* 0x000fc80000400000 */
[----:B------:R-:W-:-:S07]  /*67b0*/  FFMA R11, R3, UR4, R0 ;  /* 0x00000004030b7c23 */ /* 0x000fce0008000000 */
.L_x_36:
[----:B------:R-:W-:Y:S05]  /*67c0*/  BSYNC B0 ;  /* 0x0000000000007941 */ /* 0x000fea0003800000 */
.L_x_35:
[----:B------:R-:W-:Y:S01]  /*67d0*/  FSETP.NE.AND P0, PT, R14, -R15, PT ;  /* 0x8000000f0e00720b */ /* 0x000fe20003f05000 */
[----:B------:R-:W-:Y:S01]  /*67e0*/  ULDC UR4, c[0x0][0x608] ;  /* 0x0001820000047ab9 */ /* 0x000fe20000000800 */
[----:B------:R-:W-:Y:S01]  /*67f0*/  BSSY B0, `(.L_x_40) ;  /* 0x0000039000007945 */ /* 0x000fe20003800000 */
[----:B------:R-:W-:-:S04]  /*6800*/  FMUL R6, R6, UR4 ;  /* 0x0000000406067c20 */ /* 0x000fc80008400000 */
        /* <DEDUP_REMOVED lines=32> */
[----:B------:R-:W-:Y:S06]  /*6a10*/  @!P0 BRA `(.L_x_41) ;  /* 0x0000000000588947 */ /* 0x000fec0003800000 */
[----:B------:R-:W-:Y:S01]  /*6a20*/  IADD3 R0, R8, 0x1800000, RZ ;  /* 0x0180000008007810 */ /* 0x000fe20007ffe0ff */
[----:B------:R-:W-:Y:S03]  /*6a30*/  BSSY B1, `(.L_x_42) ;  /* 0x000000d000017945 */ /* 0x000fe60003800000 */
[----:B------:R-:W-:-:S04]  /*6a40*/  LOP3.LUT R0, R0, 0x7f800000, RZ, 0xc0, !PT ;  /* 0x7f80000000007812 */ /* 0x000fc800078ec0ff */
[----:B------:R-:W-:-:S13]  /*6a50*/  ISETP.GT.U32.AND P0, PT, R0, 0x1ffffff, PT ;  /* 0x01ffffff0000780c */ /* 0x000fda0003f04070 */
[----:B------:R-:W-:Y:S05]  /*6a60*/  @P0 BRA `(.L_x_43) ;  /* 0x0000000000140947 */ /* 0x000fea0003800000 */
[----:B------:R-:W-:Y:S02]  /*6a70*/  MOV R2, R8 ;  /* 0x0000000800027202 */ /* 0x000fe40000000f00 */
[----:B------:R-:W-:-:S07]  /*6a80*/  MOV R13, 0x6aa0 ;  /* 0x00006aa0000d7802 */ /* 0x000fce0000000f00 */
[----:B------:R-:W-:Y:S05]  /*6a90*/  CALL.REL.NOINC `($__internal_0_$__cuda_sm20_rcp_rn_f32_slowpath) ;  /* 0x0000002c00807944 */ /* 0x000fea0003c00000 */
[----:B------:R-:W-:Y:S01]  /*6aa0*/  MOV R10, R5 ;  /* 0x00000005000a7202 */ /* 0x000fe20000000f00 */
[----:B------:R-:W-:Y:S06]  /*6ab0*/  BRA `(.L_x_44) ;  /* 0x0000000000107947 */ /* 0x000fec0003800000 */
.L_x_43:
[----:B------:R-:W1:Y:S02]  /*6ac0*/  MUFU.RCP R3, R8 ;  /* 0x0000000800037308 */ /* 0x000e640000001000 */
[----:B-1----:R-:W-:-:S04]  /*6ad0*/  FFMA R0, R8, R3, -1 ;  /* 0xbf80000008007423 */ /* 0x002fc80000000003 */
[----:B------:R-:W-:-:S04]  /*6ae0*/  FADD.FTZ R0, -R0, -RZ ;  /* 0x800000ff00007221 */ /* 0x000fc80000010100 */
[----:B------:R-:W-:-:S07]  /*6af0*/  FFMA R10, R3, R0, R3 ;  /* 0x00000000030a7223 */ /* 0x000fce0000000003 */
.L_x_44:
[----:B------:R-:W-:Y:S05]  /*6b00*/  BSYNC B1 ;  /* 0x0000000000017941 */ /* 0x000fea0003800000 */
.L_x_42:
[----:B------:R-:W-:Y:S01]  /*6b10*/  FSETP.GEU.AND P0, PT, |R8|, 1.175494350822287508e-38, PT ;  /* 0x008000000800780b */ /* 0x000fe20003f0e200 */
[----:B------:R-:W-:-:S12]  /*6b20*/  ULDC UR4, c[0x0][0x600] ;  /* 0x0001800000047ab9 */ /* 0x000fd80000000800 */
[----:B------:R-:W-:-:S04]  /*6b30*/  @!P0 FMUL R8, R8, 16777216 ;  /* 0x4b80000008088820 */ /* 0x000fc80000400000 */
[----:B------:R-:W1:Y:S02]  /*6b40*/  MUFU.LG2 R0, R8 ;  /* 0x0000000800007308 */ /* 0x000e640000000c00 */
[----:B-1----:R-:W-:-:S04]  /*6b50*/  @!P0 FADD R0, R0, -24 ;  /* 0xc1c0000000008421 */ /* 0x002fc80000000000 */
[----:B------:R-:W-:-:S04]  /*6b60*/  FMUL R9, R0, 0.69314718246459960938 ;  /* 0x3f31721800097820 */ /* 0x000fc80000400000 */
[----:B------:R-:W-:-:S07]  /*6b70*/  FFMA R9, R4, UR4, R9 ;  /* 0x0000000404097c23 */ /* 0x000fce0008000009 */
.L_x_41:
[----:B------:R-:W-:Y:S05]  /*6b80*/  BSYNC B0 ;  /* 0x0000000000007941 */ /* 0x000fea0003800000 */
.L_x_40:
[----:B------:R-:W-:Y:S01]  /*6b90*/  UIADD3 UR4, UR36, -0x1, URZ ;  /* 0xffffffff24047890 */ /* 0x000fe2000fffe03f */
[----:B------:R-:W1:Y:S01]  /*6ba0*/  S2R R2, SR_TID.X ;  /* 0x0000000000027919 */ /* 0x000e620000002100 */
[----:B------:R-:W-:Y:S01]  /*6bb0*/  ULDC UR5, c[0x0][0x608] ;  /* 0x0001820000057ab9 */ /* 0x000fe20000000800 */
[----:B------:R-:W-:Y:S01]  /*6bc0*/  ULDC.64 UR8, c[0x0][0x208] ;  /* 0x0000820000087ab9 */ /* 0x000fe20000000a00 */
[----:B------:R-:W-:Y:S02]  /*6bd0*/  FMUL R10, R10, UR5 ;  /* 0x000000050a0a7c20 */ /* 0x000fe40008400000 */
[----:B------:R-:W-:Y:S01]  /*6be0*/  ISETP.NE.AND P0, PT, RZ, UR4, PT ;  /* 0x00000004ff007c0c */ /* 0x000fe2000bf05270 */
[----:B------:R-:W-:-:S03]  /*6bf0*/  ULEA UR4, UR36, UR37, 0x3 ;  /* 0x0000002524047291 */ /* 0x000fc6000f8e183f */
[----:B------:R-:W-:-:S04]  /*6c00*/  SEL R0, RZ, 0x1, P0 ;  /* 0x00000001ff007807 */ /* 0x000fc80000000000 */
[----:B------:R-:W-:-:S04]  /*6c10*/  SHF.L.U32 R0, R0, 0x1f, RZ ;  /* 0x0000001f00007819 */ /* 0x000fc800000006ff */
[----:B------:R-:W2:Y:S01]  /*6c20*/  SYNCS.PHASECHK.TRANS64.TRYWAIT P0, [UR4+0x30098], R0 ;  /* 0x03009800ff0075a7 */ /* 0x000ea20008000144 */
[C---:B-1----:R-:W-:Y:S02]  /*6c30*/  LOP3.LUT P1, RZ, R2.reuse, 0x3, RZ, 0xc0, !PT ;  /* 0x0000000302ff7812 */ /* 0x042fe4000782c0ff */
[----:B------:R-:W-:Y:S01]  /*6c40*/  LOP3.LUT R16, R2, 0x7f, RZ, 0xc0, !PT ;  /* 0x0000007f02107812 */ /* 0x000fe200078ec0ff */
[----:B--2---:R-:W-:Y:S10]  /*6c50*/  @!P0 BRA `(.L_x_45) ;  /* 0x0000002800808947 */ /* 0x004ff40003800000 */
.L_x_98:
[----:B------:R-:W-:Y:S01]  /*6c60*/  USHF.L.U32 UR42, UR7, 0x6, URZ ;  /* 0x00000006072a7899 */ /* 0x000fe2000800063f */
[----:B------:R-:W-:Y:S01]  /*6c70*/  BSSY B0, `(.L_x_46) ;  /* 0x0000018000007945 */ /* 0x000fe20003800000 */
[----:B------:R-:W-:-:S03]  /*6c80*/  SHF.R.U32.HI R17, RZ, 0x5, R16 ;  /* 0x00000005ff117819 */ /* 0x000fc60000011610 */
[----:B------:R-:W-:Y:S07]  /*6c90*/  @P1 BRA `(.L_x_47) ;  /* 0x0000000000541947 */ /* 0x000fee0003800000 */
[----:B------:R-:W2:Y:S01]  /*6ca0*/  S2UR UR4, SR_CTAID.Y ;  /* 0x00000000000479c3 */ /* 0x000ea20000002600 */
[----:B-1----:R-:W-:Y:S01]  /*6cb0*/  SHF.R.U32.HI R0, RZ, 0x2, R2 ;  /* 0x00000002ff007819 */ /* 0x002fe20000011602 */
[----:B------:R-:W-:Y:S01]  /*6cc0*/  ULDC.64 UR6, c[0x0][0x688] ;  /* 0x0001a20000067ab9 */ /* 0x000fe20000000a00 */
[----:B------:R-:W-:Y:S02]  /*6cd0*/  SHF.L.U32 R3, R17, 0x4, RZ ;  /* 0x0000000411037819 */ /* 0x000fe400000006ff */
[----:B------:R-:W-:-:S03]  /*6ce0*/  LOP3.LUT R0, R0, 0x7, RZ, 0xc0, !PT ;  /* 0x0000000700007812 */ /* 0x000fc600078ec0ff */
[----:B------:R-:W1:Y:S01]  /*6cf0*/  S2UR UR5, SR_CTAID.Z ;  /* 0x00000000000579c3 */ /* 0x000e620000002700 */
[----:B------:R-:W-:-:S04]  /*6d00*/  LOP3.LUT R0, R3, 0xfffffff0, R0, 0xe2, !PT ;  /* 0xfffffff003007812 */ /* 0x000fc800078ee200 */
[----:B------:R-:W-:-:S04]  /*6d10*/  IADD3 R3, R0, UR42, RZ ;  /* 0x0000002a00037c10 */ /* 0x000fc8000fffe0ff */
[----:B------:R-:W-:Y:S01]  /*6d20*/  IADD3 R2, R3, 0x8, RZ ;  /* 0x0000000803027810 */ /* 0x000fe20007ffe0ff */
[----:B--2---:R-:W-:-:S04]  /*6d30*/  UIMAD UR4, UR4, UR6, UR42 ;  /* 0x00000006040472a4 */ /* 0x004fc8000f8e022a */
[----:B-1----:R-:W-:-:S03]  /*6d40*/  UIMAD UR4, UR5, UR7, UR4 ;  /* 0x00000007050472a4 */ /* 0x002fc6000f8e0204 */
[----:B------:R-:W-:Y:S02]  /*6d50*/  ULDC UR5, c[0x0][0x288] ;  /* 0x0000a20000057ab9 */ /* 0x000fe40000000800 */
[----:B------:R-:W-:Y:S02]  /*6d60*/  ISETP.GE.U32.AND P0, PT, R3, UR5, PT ;  /* 0x0000000503007c0c */ /* 0x000fe4000bf06070 */
[----:B------:R-:W-:Y:S02]  /*6d70*/  IADD3 R0, P2, R0, UR4, RZ ;  /* 0x0000000400007c10 */ /* 0x000fe4000ff5e0ff */
[----:B------:R-:W-:Y:S01]  /*6d80*/  ISETP.GE.U32.AND P1, PT, R2, UR5, PT ;  /* 0x0000000502007c0c */ /* 0x000fe2000bf26070 */
[----:B------:R-:W-:Y:S01]  /*6d90*/  ULDC.64 UR4, c[0x0][0x680] ;  /* 0x0001a00000047ab9 */ /* 0x000fe20000000a00 */
[----:B------:R-:W-:Y:S02]  /*6da0*/  IADD3.X R3, RZ, RZ, RZ, P2, !PT ;  /* 0x000000ffff037210 */ /* 0x000fe400017fe4ff */
[----:B------:R-:W-:-:S04]  /*6db0*/  LEA R2, P2, R0, UR4, 0x2 ;  /* 0x0000000400027c11 */ /* 0x000fc8000f8410ff */
[----:B------:R-:W-:-:S05]  /*6dc0*/  LEA.HI.X R3, R0, UR5, R3, 0x2, P2 ;  /* 0x0000000500037c11 */ /* 0x000fca00090f1403 */
[----:B------:R2:W-:Y:S04]  /*6dd0*/  @!P0 STG.E desc[UR8][R2.64], R11 ;  /* 0x0000000b02008986 */ /* 0x0005e8000c101908 */
[----:B------:R2:W-:Y:S02]  /*6de0*/  @!P1 STG.E desc[UR8][R2.64+0x20], R9 ;  /* 0x0000200902009986 */ /* 0x0005e4000c101908 */
.L_x_47:
[----:B------:R-:W-:Y:S05]  /*6df0*/  BSYNC B0 ;  /* 0x0000000000007941 */ /* 0x000fea0003800000 */
.L_x_46:
[----:B------:R-:W-:Y:S01]  /*6e00*/  ULDC.64 UR4, c[0x0][0x730] ;  /* 0x0001cc0000047ab9 */ /* 0x000fe20000000a00 */
[-C--:B------:R-:W-:Y:S01]  /*6e10*/  FMUL R23, R90, R10.reuse ;  /* 0x0000000a5a177220 */ /* 0x080fe20000400000 */
[----:B------:R-:W-:Y:S01]  /*6e20*/  ISETP.NE.U32.AND P0, PT, RZ, UR4, PT ;  /* 0x00000004ff007c0c */ /* 0x000fe2000bf05070 */
[-C--:B------:R-:W-:Y:S01]  /*6e30*/  FMUL R91, R91, R10.reuse ;  /* 0x0000000a5b5b7220 */ /* 0x080fe20000400000 */
[-C--:B------:R-:W-:Y:S01]  /*6e40*/  FMUL R25, R94, R10.reuse ;  /* 0x0000000a5e197220 */ /* 0x080fe20000400000 */
[-C--:B------:R-:W-:Y:S01]  /*6e50*/  FMUL R95, R95, R10.reuse ;  /* 0x0000000a5f5f7220 */ /* 0x080fe20000400000 */
[----:B------:R-:W-:Y:S01]  /*6e60*/  ISETP.NE.AND.EX P0, PT, RZ, UR5, PT, P0 ;  /* 0x00000005ff007c0c */ /* 0x000fe2000bf05300 */
        /* <DEDUP_REMOVED lines=28> */
[----:B------:R-:W-:Y:S06]  /*7030*/  @P0 BRA `(.L_x_48) ;  /* 0x0000000000200947 */ /* 0x000fec0003800000 */
[----:B------:R-:W-:Y:S02]  /*7040*/  ULDC.64 UR4, c[0x0][0x728] ;  /* 0x0001ca0000047ab9 */ /* 0x000fe40000000a00 */
[----:B------:R-:W-:-:S04]  /*7050*/  ISETP.NE.U32.AND P0, PT, RZ, UR4, PT ;  /* 0x00000004ff007c0c */ /* 0x000fc8000bf05070 */
[----:B------:R-:W-:-:S13]  /*7060*/  ISETP.NE.AND.EX P0, PT, RZ, UR5, PT, P0 ;  /* 0x00000005ff007c0c */ /* 0x000fda000bf05300 */
[----:B------:R-:W-:Y:S05]  /*7070*/  @!P0 BRA `(.L_x_49) ;  /* 0x00000000000c8947 */ /* 0x000fea0003800000 */
[----:B-12---:R-:W1:Y:S02]  /*7080*/  LDC.64 R2, c[0x0][0x728] ;  /* 0x0001ca00ff027b82 */ /* 0x006e640000000a00 */
[----:B-1----:R4:W5:Y:S01]  /*7090*/  LDG.E R2, desc[UR8][R2.64] ;  /* 0x0000000802027981 */ /* 0x002962000c1e1900 */
[----:B------:R-:W-:Y:S05]  /*70a0*/  BRA `(.L_x_48) ;  /* 0x0000000000047947 */ /* 0x000fea0003800000 */
.L_x_49:
[----:B--2---:R-:W3:Y:S02]  /*70b0*/  LDC R2, c[0x0][0x720] ;  /* 0x0001c800ff027b82 */ /* 0x004ee40000000800 */
.L_x_48:
[----:B-1----:R-:W-:Y:S02]  /*70c0*/  MOV R0, RZ ;  /* 0x000000ff00007202 */ /* 0x002fe40000000f00 */
[----:B---3-5:R-:W-:Y:S02]  /*70d0*/  MOV R38, R2 ;  /* 0x0000000200267202 */ /* 0x028fe40000000f00 */
[----:B------:R-:W-:-:S13]  /*70e0*/  LOP3.LUT P0, RZ, R0, 0x1bf, RZ, 0xc0, !PT ;  /* 0x000001bf00ff7812 */ /* 0x000fda000780c0ff */
[----:B------:R-:W-:Y:S05]  /*70f0*/  @!P0 BRA `(.L_x_50) ;  /* 0x0000000000408947 */ /* 0x000fea0003800000 */
[----:B------:R-:W-:Y:S01]  /*7100*/  MOV R0, 0x0 ;  /* 0x0000000000007802 */ /* 0x000fe20000000f00 */
[----:B------:R-:W-:Y:S01]  /*7110*/  ULDC.64 UR4, c[0x4][0x70] ;  /* 0x01001c0000047ab9 */ /* 0x000fe20000000a00 */
[----:B------:R-:W-:Y:S01]  /*7120*/  ULDC.64 UR6, c[0x4][0x8] ;  /* 0x0100020000067ab9 */ /* 0x000fe20000000a00 */
[----:B------:R-:W-:Y:S01]  /*7130*/  MOV R4, UR4 ;  /* 0x0000000400047c02 */ /* 0x000fe20008000f00 */
[----:B--2-4-:R1:W2:Y:S01]  /*7140*/  LDC.64 R2, c[0x4][R0] ;  /* 0x0100000000027b82 */ /* 0x0142a20000000a00 */
[----:B------:R-:W-:Y:S01]  /*7150*/  MOV R5, UR5 ;  /* 0x0000000500057c02 */ /* 0x000fe20008000f00 */
[----:B------:R-:W-:Y:S01]  /*7160*/  ULDC.64 UR4, c[0x4][0x78] ;  /* 0x01001e0000047ab9 */ /* 0x000fe20000000a00 */
[----:B------:R-:W-:Y:S02]  /*7170*/  MOV R10, UR6 ;  /* 0x00000006000a7c02 */ /* 0x000fe40008000f00 */
[----:B------:R-:W-:Y:S02]  /*7180*/  MOV R6, UR4 ;  /* 0x0000000400067c02 */ /* 0x000fe40008000f00 */
[----:B------:R-:W-:-:S02]  /*7190*/  MOV R7, UR5 ;  /* 0x0000000500077c02 */ /* 0x000fc40008000f00 */
[----:B------:R-:W-:Y:S02]  /*71a0*/  MOV R11, UR7 ;  /* 0x00000007000b7c02 */ /* 0x000fe40008000f00 */
[----:B------:R-:W-:Y:S02]  /*71b0*/  MOV R8, 0x70 ;  /* 0x0000007000087802 */ /* 0x000fe40000000f00 */
[----:B------:R-:W-:Y:S02]  /*71c0*/  MOV R12, 0x1 ;  /* 0x00000001000c7802 */ /* 0x000fe40000000f00 */
[----:B-1----:R-:W-:-:S07]  /*71d0*/  MOV R13, RZ ;  /* 0x000000ff000d7202 */ /* 0x002fce0000000f00 */
[----:B------:R-:W-:-:S07]  /*71e0*/  LEPC R20, `(.L_x_50) ;  /* 0x000000001014794e */ /* 0x000fce0000000000 */
[----:B--2---:R-:W-:Y:S05]  /*71f0*/  CALL.ABS.NOINC R2 ;  /* 0x0000000002007343 */ /* 0x004fea0003c00000 */
.L_x_50:
[----:B------:R-:W-:Y:S01]  /*7200*/  UIADD3 UR4, UR36, -0x1, URZ ;  /* 0xffffffff24047890 */ /* 0x000fe2000fffe03f */
[----:B------:R-:W-:-:S05]  /*7210*/  MOV R18, UR37 ;  /* 0x0000002500127c02 */ /* 0x000fca0008000f00 */
[----:B--2-4-:R-:W-:-:S05]  /*7220*/  MOV R3, UR4 ;  /* 0x0000000400037c02 */ /* 0x014fca0008000f00 */
[----:B------:R-:W-:-:S05]  /*7230*/  IMAD R18, R3, 0x2200, R18 ;  /* 0x0000220003127824 */ /* 0x000fca00078e0212 */
[----:B------:R-:W-:-:S13]  /*7240*/  LOP3.LUT P0, RZ, R18, 0x1b0, RZ, 0xc0, !PT ;  /* 0x000001b012ff7812 */ /* 0x000fda000780c0ff */
[----:B------:R-:W-:Y:S05]  /*7250*/  @!P0 BRA `(.L_x_51) ;  /* 0x0000000000408947 */ /* 0x000fea0003800000 */
[----:B------:R-:W-:Y:S01]  /*7260*/  MOV R0, 0x0 ;  /* 0x0000000000007802 */ /* 0x000fe20000000f00 */
[----:B------:R-:W-:Y:S01]  /*7270*/  ULDC.64 UR4, c[0x4][0x70] ;  /* 0x01001c0000047ab9 */ /* 0x000fe20000000a00 */
[----:B------:R-:W-:Y:S01]  /*7280*/  ULDC.64 UR6, c[0x4][0x78] ;  /* 0x01001e0000067ab9 */ /* 0x000fe20000000a00 */
[----:B------:R-:W-:Y:S01]  /*7290*/  MOV R4, UR4 ;  /* 0x0000000400047c02 */ /* 0x000fe20008000f00 */
[----:B------:R1:W2:Y:S01]  /*72a0*/  LDC.64 R2, c[0x4][R0] ;  /* 0x0100000000027b82 */ /* 0x0002a20000000a00 */
        /* <DEDUP_REMOVED lines=11> */
.L_x_51:
[----:B------:R-:W1:Y:S01]  /*7360*/  S2R R5, SR_TID.X ;  /* 0x0000000000057919 */ /* 0x000e620000002100 */
[----:B------:R-:W-:Y:S01]  /*7370*/  ULDC.64 UR4, c[0x0][0x730] ;  /* 0x0001cc0000047ab9 */ /* 0x000fe20000000a00 */
[----:B------:R-:W-:Y:S02]  /*7380*/  IADD3 R16, R16, 0x1f, RZ ;  /* 0x0000001f10107810 */ /* 0x000fe40007ffe0ff */
[----:B------:R-:W-:Y:S02]  /*7390*/  ISETP.NE.U32.AND P0, PT, RZ, UR4, PT ;  /* 0x00000004ff007c0c */ /* 0x000fe4000bf05070 */
[----:B------:R-:W-:Y:S02]  /*73a0*/  ISETP.GT.U32.AND P1, PT, R16, 0x3e, PT ;  /* 0x0000003e1000780c */ /* 0x000fe40003f24070 */
[----:B------:R-:W-:-:S13]  /*73b0*/  ISETP.NE.AND.EX P0, PT, RZ, UR5, PT, P0 ;  /* 0x00000005ff007c0c */ /* 0x000fda000bf05300 */
[----:B------:R-:W2:Y:S01]  /*73c0*/  @P0 LDC R38, c[0x0][0x720] ;  /* 0x0001c800ff260b82 */ /* 0x000ea20000000800 */
[C---:B-1----:R-:W-:Y:S02]  /*73d0*/  SHF.L.U32 R0, R5.reuse, 0x5, RZ ;  /* 0x0000000505007819 */ /* 0x042fe400000006ff */
[----:B------:R-:W-:Y:S02]  /*73e0*/  SHF.R.U32.HI R3, RZ, 0x1, R5 ;  /* 0x00000001ff037819 */ /* 0x000fe40000011605 */
[C---:B------:R-:W-:Y:S02]  /*73f0*/  LOP3.LUT R2, R0.reuse, 0xc0, RZ, 0xc0, !PT ;  /* 0x000000c000027812 */ /* 0x040fe400078ec0ff */
[----:B------:R-:W-:Y:S02]  /*7400*/  LOP3.LUT R4, R0, 0x20, RZ, 0xc0, !PT ;  /* 0x0000002000047812 */ /* 0x000fe400078ec0ff */
[----:B------:R-:W-:Y:S02]  /*7410*/  LOP3.LUT R2, R2, 0x8, R3, 0xf8, !PT ;  /* 0x0000000802027812 */ /* 0x000fe400078ef803 */
[----:B------:R-:W-:-:S02]  /*7420*/  SHF.L.U32 R3, R5, 0x2, RZ ;  /* 0x0000000205037819 */ /* 0x000fc400000006ff */
[----:B------:R-:W-:Y:S01]  /*7430*/  LEA R4, R17, R4, 0x9 ;  /* 0x0000000411047211 */ /* 0x000fe200078e48ff */
[-C--:B--2---:R-:W-:Y:S01]  /*7440*/  FMUL R7, R91, R38.reuse ;  /* 0x000000265b077220 */ /* 0x084fe20000400000 */
[----:B------:R-:W-:Y:S01]  /*7450*/  LOP3.LUT R3, R2, 0x18, R3, 0x78, !PT ;  /* 0x0000001802037812 */ /* 0x000fe200078e7803 */
[-C--:B------:R-:W-:Y:S01]  /*7460*/  FMUL R2, R25, R38.reuse ;  /* 0x0000002619027220 */ /* 0x080fe20000400000 */
[----:B------:R-:W-:Y:S01]  /*7470*/  LOP3.LUT R0, R0, 0x100, RZ, 0xc0, !PT ;  /* 0x0000010000007812 */ /* 0x000fe200078ec0ff */
[-C--:B------:R-:W-:Y:S01]  /*7480*/  FMUL R9, R95, R38.reuse ;  /* 0x000000265f097220 */ /* 0x080fe20000400000 */
[----:B------:R-:W-:Y:S01]  /*7490*/  LOP3.LUT P0, RZ, R5, 0x4, RZ, 0xc0, !PT ;  /* 0x0000000405ff7812 */ /* 0x000fe2000780c0ff */
[----:B------:R-:W-:Y:S01]  /*74a0*/  FMUL R5, R89, R38 ;  /* 0x0000002659057220 */ /* 0x000fe20000400000 */
[----:B------:R-:W-:Y:S01]  /*74b0*/  IADD3 R3, R3, R4, R0 ;  /* 0x0000000403037210 */ /* 0x000fe20007ffe000 */
        /* <DEDUP_REMOVED lines=15> */
[----:B------:R-:W-:Y:S01]  /*75b0*/  MOV R0, 0x10 ;  /* 0x0000001000007802 */ /* 0x000fe20000000f00 */
[----:B------:R-:W-:Y:S01]  /*75c0*/  FMUL R17, R33, R38 ;  /* 0x0000002621117220 */ /* 0x000fe20000400000 */
[----:B------:R-:W-:Y:S01]  /*75d0*/  LEA R3, R3, R18, 0x1 ;  /* 0x0000001203037211 */ /* 0x000fe200078e08ff */
[----:B------:R-:W-:Y:S01]  /*75e0*/  FMUL R20, R35, R38 ;  /* 0x0000002623147220 */ /* 0x000fe20000400000 */
[----:B------:R-:W-:Y:S01]  /*75f0*/  F2FP.BF16.F32.PACK_AB R7, R9, R2 ;  /* 0x000000020907723e */ /* 0x000fe200000010ff */
        /* <DEDUP_REMOVED lines=46> */
[----:B------:R-:W-:Y:S01]  /*78e0*/  FMUL R38, R53, R38 ;  /* 0x0000002635267220 */ /* 0x000fe20000400000 */
[----:B------:R-:W-:-:S02]  /*78f0*/  F2FP.BF16.F32.PACK_AB R6, R93, R6 ;  /* 0x000000065d06723e */ /* 0x000fc400000010ff */
[----:B------:R-:W-:Y:S02]  /*7900*/  F2FP.BF16.F32.PACK_AB R8, R97, R8 ;  /* 0x000000086108723e */ /* 0x000fe400000010ff */
[----:B------:R-:W-:Y:S02]  /*7910*/  F2FP.BF16.F32.PACK_AB R10, R101, R100 ;  /* 0x00000064650a723e */ /* 0x000fe400000010ff */
[----:B------:R-:W-:Y:S02]  /*7920*/  SEL R0, R0, 0xfffffff0, !P0 ;  /* 0xfffffff000007807 */ /* 0x000fe40004000000 */
[----:B------:R-:W-:Y:S01]  /*7930*/  IADD3 R13, R3, 0x1000, RZ ;  /* 0x00001000030d7810 */ /* 0x000fe20007ffe0ff */
[----:B------:R-:W-:Y:S06]  /*7940*/  @P1 BRA `(.L_x_52) ;  /* 0x0000000000041947 */ /* 0x000fec0003800000 */
[----:B------:R-:W-:-:S04]  /*7950*/  DEPBAR.LE SB0, 0x1 ;  /* 0x000080400000791a */ /* 0x000fc80000000000 */
.L_x_52:
[----:B------:R-:W-:Y:S05]  /*7960*/  WARPSYNC.ALL ;  /* 0x0000000000007948 */ /* 0x000fea0003800000 */
[----:B------:R-:W-:Y:S01]  /*7970*/  BAR.SYNC.DEFER_BLOCKING 0x1, 0x80 ;  /* 0x0042000000007b1d */ /* 0x000fe20000010000 */
[C---:B------:R-:W-:Y:S02]  /*7980*/  LEA R13, R0.reuse, R13, 0x1 ;  /* 0x0000000d000d7211 */ /* 0x040fe400078e08ff */
[----:B------:R-:W-:Y:S02]  /*7990*/  LEA R0, R0, R3, 0x1 ;  /* 0x0000000300007211 */ /* 0x000fe400078e08ff */
[----:B------:R-:W-:Y:S01]  /*79a0*/  F2FP.BF16.F32.PACK_AB R104, R105, R104 ;  /* 0x000000686968723e */ /* 0x000fe200000010ff */
[----:B------:R-:W-:Y:S01]  /*79b0*/  BSSY B0, `(.L_x_53) ;  /* 0x000001c000007945 */ /* 0x000fe20003800000 */
[----:B------:R-:W-:-:S02]  /*79c0*/  F2FP.BF16.F32.PACK_AB R112, R113, R112 ;  /* 0x000000707170723e */ /* 0x000fc400000010ff */
[----:B------:R-:W-:Y:S02]  /*79d0*/  F2FP.BF16.F32.PACK_AB R105, R14, R15 ;  /* 0x0000000f0e69723e */ /* 0x000fe400000010ff */
[----:B------:R-:W-:Y:S02]  /*79e0*/  F2FP.BF16.F32.PACK_AB R106, R109, R108 ;  /* 0x0000006c6d6a723e */ /* 0x000fe400000010ff */
[----:B------:R-:W-:Y:S02]  /*79f0*/  F2FP.BF16.F32.PACK_AB R107, R16, R17 ;  /* 0x00000011106b723e */ /* 0x000fe400000010ff */
[----:B------:R-:W-:Y:S02]  /*7a00*/  F2FP.BF16.F32.PACK_AB R113, R19, R20 ;  /* 0x000000141371723e */ /* 0x000fe400000010ff */
[----:B------:R-:W-:Y:S02]  /*7a10*/  F2FP.BF16.F32.PACK_AB R114, R117, R116 ;  /* 0x000000747572723e */ /* 0x000fe400000010ff */
[----:B------:R-:W-:Y:S01]  /*7a20*/  F2FP.BF16.F32.PACK_AB R115, R21, R22 ;  /* 0x000000161573723e */ /* 0x000fe200000010ff */
[----:B------:R1:W-:Y:S04]  /*7a30*/  STSM.16.M88.4 [R3], R4 ;  /* 0x0000000403007844 */ /* 0x0003e80000000200 */
[----:B------:R1:W-:Y:S01]  /*7a40*/  STSM.16.M88.4 [R0], R8 ;  /* 0x0000000800007844 */ /* 0x0003e20000000200 */
[----:B------:R-:W-:Y:S01]  /*7a50*/  @!PT LDS RZ, [RZ] ;  /* 0x00000000fffff984 */ /* 0x000fe20000000800 */
[----:B------:R-:W-:Y:S01]  /*7a60*/  @!PT LDS RZ, [RZ] ;  /* 0x00000000fffff984 */ /* 0x000fe20000000800 */
[----:B------:R-:W-:Y:S01]  /*7a70*/  @!PT LDS RZ, [RZ] ;  /* 0x00000000fffff984 */ /* 0x000fe20000000800 */
[----:B------:R-:W-:Y:S01]  /*7a80*/  @!PT LDS RZ, [RZ] ;  /* 0x00000000fffff984 */ /* 0x000fe20000000800 */
[----:B------:R2:W-:Y:S06]  /*7a90*/  MEMBAR.ALL.CTA ;  /* 0x0000000000007992 */ /* 0x0005ec0000008000 */
[----:B--2---:R-:W2:Y:S02]  /*7aa0*/  FENCE.VIEW.ASYNC.S ;  /* 0x00000000000073c6 */ /* 0x004ea40000000000 */
[----:B--2---:R-:W-:Y:S06]  /*7ab0*/  BAR.SYNC.DEFER_BLOCKING 0x1, 0x80 ;  /* 0x0042000000007b1d */ /* 0x004fec0000010000 */
[----:B------:R-:W-:Y:S05]  /*7ac0*/  @P1 BRA `(.L_x_54) ;  /* 0x0000000000281947 */ /* 0x000fea0003800000 */
[----:B------:R-:W-:Y:S01]  /*7ad0*/  S2UR UR44, SR_CTAID.Z ;  /* 0x00000000002c79c3 */ /* 0x000fe20000002700 */
[----:B------:R-:W-:Y:S01]  /*7ae0*/  ULDC.64 UR4, c[0x0][0x198] ;  /* 0x0000660000047ab9 */ /* 0x000fe20000000a00 */
[----:B------:R-:W-:Y:S01]  /*7af0*/  R2UR UR40, R18 ;  /* 0x00000000122872ca */ /* 0x000fe200000e0000 */
[----:B------:R-:W-:Y:S01]  /*7b00*/  UIADD3 UR4, UP0, UR4, 0x670, URZ ;  /* 0x0000067004047890 */ /* 0x000fe2000ff1e03f */
[----:B------:R-:W-:-:S03]  /*7b10*/  UMOV UR41, URZ ;  /* 0x0000003f00297c82 */ /* 0x000fc60008000000 */
[----:B------:R-:W-:Y:S01]  /*7b20*/  UIADD3.X UR5, URZ, UR5, URZ, UP0, !UPT ;  /* 0x000000053f057290 */ /* 0x000fe200087fe43f */
[----:B------:R-:W2:Y:S08]  /*7b30*/  S2UR UR43, SR_CTAID.Y ;  /* 0x00000000002b79c3 */ /* 0x000eb00000002600 */
[----:B--2---:R2:W-:Y:S01]  /*7b40*/  UTMASTG.4D [UR40], [UR4] ;  /* 0x00000028040073b5 */ /* 0x0045e20008018000 */
[----:B------:R0:W-:Y:S01]  /*7b50*/  UTMACMDFLUSH ;  /* 0x00000000000079b7 */ /* 0x0001e20000000000 */
[----:B--2---:R-:W-:-:S04]  /*7b60*/  DEPBAR.LE SB0, 0x1 ;  /* 0x000080400000791a */ /* 0x004fc80000000000 */
.L_x_54:
[----:B------:R-:W-:Y:S05]  /*7b70*/  BSYNC B0 ;  /* 0x0000000000007941 */ /* 0x000fea0003800000 */
.L_x_53:
[----:B------:R-:W-:Y:S01]  /*7b80*/  BAR.SYNC.DEFER_BLOCKING 0x1, 0x80 ;  /* 0x0042000000007b1d */ /* 0x000fe20000010000 */
[----:B------:R-:W-:Y:S02]  /*7b90*/  F2FP.BF16.F32.PACK_AB R120, R121, R120 ;  /* 0x000000787978723e */ /* 0x000fe400000010ff */
[----:B------:R-:W-:Y:S02]  /*7ba0*/  F2FP.BF16.F32.PACK_AB R128, R129, R128 ;  /* 0x000000808180723e */ /* 0x000fe400000010ff */
[----:B------:R-:W-:Y:S01]  /*7bb0*/  F2FP.BF16.F32.PACK_AB R121, R23, R24 ;  /* 0x000000181779723e */ /* 0x000fe200000010ff */
[----:B------:R-:W-:Y:S01]  /*7bc0*/  BSSY B0, `(.L_x_55) ;  /* 0x000001b000007945 */ /* 0x000fe20003800000 */
[----:B------:R-:W-:Y:S02]  /*7bd0*/  F2FP.BF16.F32.PACK_AB R122, R125, R124 ;  /* 0x0000007c7d7a723e */ /* 0x000fe400000010ff */
[----:B------:R-:W-:Y:S02]  /*7be0*/  F2FP.BF16.F32.PACK_AB R123, R25, R26 ;  /* 0x0000001a197b723e */ /* 0x000fe400000010ff */
[----:B------:R-:W-:-:S02]  /*7bf0*/  F2FP.BF16.F32.PACK_AB R129, R27, R28 ;  /* 0x0000001c1b81723e */ /* 0x000fc400000010ff */
[----:B------:R-:W-:Y:S02]  /*7c00*/  F2FP.BF16.F32.PACK_AB R130, R133, R132 ;  /* 0x000000848582723e */ /* 0x000fe400000010ff */
[----:B------:R-:W-:Y:S01]  /*7c10*/  F2FP.BF16.F32.PACK_AB R131, R29, R30 ;  /* 0x0000001e1d83723e */ /* 0x000fe200000010ff */
[----:B------:R2:W-:Y:S04]  /*7c20*/  STSM.16.M88.4 [R3+0x1000], R104 ;  /* 0x0010006803007844 */ /* 0x0005e80000000200 */
[----:B------:R2:W-:Y:S01]  /*7c30*/  STSM.16.M88.4 [R0+0x1000], R112 ;  /* 0x0010007000007844 */ /* 0x0005e20000000200 */
[----:B------:R-:W-:Y:S01]  /*7c40*/  @!PT LDS RZ, [RZ] ;  /* 0x00000000fffff984 */ /* 0x000fe20000000800 */
[----:B------:R-:W-:Y:S01]  /*7c50*/  @!PT LDS RZ, [RZ] ;  /* 0x00000000fffff984 */ /* 0x000fe20000000800 */
[----:B------:R-:W-:Y:S01]  /*7c60*/  @!PT LDS RZ, [RZ] ;  /* 0x00000000fffff984 */ /* 0x000fe20000000800 */
[----:B------:R-:W-:Y:S01]  /*7c70*/  @!PT LDS RZ, [RZ] ;  /* 0x00000000fffff984 */ /* 0x000fe20000000800 */
[----:B------:R3:W-:Y:S06]  /*7c80*/  MEMBAR.ALL.CTA ;  /* 0x0000000000007992 */ /* 0x0007ec0000008000 */
[----:B---3--:R-:W3:Y:S02]  /*7c90*/  FENCE.VIEW.ASYNC.S ;  /* 0x00000000000073c6 */ /* 0x008ee40000000000 */
[----:B---3--:R-:W-:Y:S06]  /*7ca0*/  BAR.SYNC.DEFER_BLOCKING 0x1, 0x80 ;  /* 0x0042000000007b1d */ /* 0x008fec0000010000 */
[----:B------:R-:W-:Y:S05]  /*7cb0*/  @P1 BRA `(.L_x_56) ;  /* 0x00000000002c1947 */ /* 0x000fea0003800000 */
[----:B------:R-:W-:Y:S01]  /*7cc0*/  S2UR UR44, SR_CTAID.Z ;  /* 0x00000000002c79c3 */ /* 0x000fe20000002700 */
[----:B------:R-:W-:Y:S01]  /*7cd0*/  R2UR UR40, R18 ;  /* 0x00000000122872ca */ /* 0x000fe200000e0000 */
[----:B------:R-:W-:Y:S01]  /*7ce0*/  ULDC.64 UR4, c[0x0][0x198] ;  /* 0x0000660000047ab9 */ /* 0x000fe20000000a00 */
[----:B------:R-:W-:Y:S01]  /*7cf0*/  UMOV UR41, 0x20 ;  /* 0x0000002000297882 */ /* 0x000fe20000000000 */
[----:B------:R-:W-:-:S04]  /*7d00*/  UIADD3 UR4, UP0, UR4, 0x670, URZ ;  /* 0x0000067004047890 */ /* 0x000fc8000ff1e03f */
[----:B------:R-:W3:Y:S01]  /*7d10*/  S2UR UR43, SR_CTAID.Y ;  /* 0x00000000002b79c3 */ /* 0x000ee20000002600 */
[----:B------:R-:W-:-:S05]  /*7d20*/  UIADD3.X UR5, URZ, UR5, URZ, UP0, !UPT ;  /* 0x000000053f057290 */ /* 0x000fca00087fe43f */
[----:B------:R-:W-:-:S09]  /*7d30*/  UIADD3 UR40, UR40, 0x1000, URZ ;  /* 0x0000100028287890 */ /* 0x000fd2000fffe03f */
[----:B---3--:R3:W-:Y:S01]  /*7d40*/  UTMASTG.4D [UR40], [UR4] ;  /* 0x00000028040073b5 */ /* 0x0087e20008018000 */
[----:B------:R0:W-:Y:S01]  /*7d50*/  UTMACMDFLUSH ;  /* 0x00000000000079b7 */ /* 0x0001e20000000000 */
[----:B---3--:R-:W-:-:S04]  /*7d60*/  DEPBAR.LE SB0, 0x1 ;  /* 0x000080400000791a */ /* 0x008fc80000000000 */
.L_x_56:
[----:B------:R-:W-:Y:S05]  /*7d70*/  BSYNC B0 ;  /* 0x0000000000007941 */ /* 0x000fea0003800000 */
.L_x_55:
        /* <DEDUP_REMOVED lines=17> */
[----:B----4-:R-:W4:Y:S02]  /*7e90*/  FENCE.VIEW.ASYNC.S ;  /* 0x00000000000073c6 */ /* 0x010f240000000000 */
[----:B----4-:R-:W-:Y:S06]  /*7ea0*/  BAR.SYNC.DEFER_BLOCKING 0x1, 0x80 ;  /* 0x0042000000007b1d */ /* 0x010fec0000010000 */
[----:B------:R-:W-:Y:S05]  /*7eb0*/  @P1 BRA `(.L_x_58) ;  /* 0x00000000002c1947 */ /* 0x000fea0003800000 */
[----:B------:R-:W-:Y:S01]  /*7ec0*/  S2UR UR12, SR_CTAID.Z ;  /* 0x00000000000c79c3 */ /* 0x000fe20000002700 */
[----:B------:R-:W-:Y:S01]  /*7ed0*/  ULDC.64 UR4, c[0x0][0x198] ;  /* 0x0000660000047ab9 */ /* 0x000fe20000000a00 */
[----:B------:R-:W-:Y:S01]  /*7ee0*/  R2UR UR8, R18 ;  /* 0x00000000120872ca */ /* 0x000fe200000e0000 */
[----:B------:R-:W-:Y:S01]  /*7ef0*/  UIADD3 UR4, UP0, UR4, 0x670, URZ ;  /* 0x0000067004047890 */ /* 0x000fe2000ff1e03f */
[----:B------:R-:W-:Y:S01]  /*7f00*/  UMOV UR9, 0x40 ;  /* 0x0000004000097882 */ /* 0x000fe20000000000 */
[----:B------:R-:W-:Y:S02]  /*7f10*/  UMOV UR10, UR42 ;  /* 0x0000002a000a7c82 */ /* 0x000fe40008000000 */
[----:B------:R-:W-:Y:S01]  /*7f20*/  UIADD3.X UR5, URZ, UR5, URZ, UP0, !UPT ;  /* 0x000000053f057290 */ /* 0x000fe200087fe43f */
[----:B------:R-:W4:Y:S08]  /*7f30*/  S2UR UR11, SR_CTAID.Y ;  /* 0x00000000000b79c3 */ /* 0x000f300000002600 */
[----:B----4-:R4:W-:Y:S01]  /*7f40*/  UTMASTG.4D [UR8], [UR4] ;  /* 0x00000008040073b5 */ /* 0x0109e20008018000 */
[----:B------:R0:W-:Y:S01]  /*7f50*/  UTMACMDFLUSH ;  /* 0x00000000000079b7 */ /* 0x0001e20000000000 */
[----:B----4-:R-:W-:-:S04]  /*7f60*/  DEPBAR.LE SB0, 0x1 ;  /* 0x000080400000791a */ /* 0x010fc80000000000 */
.L_x_58:
[----:B------:R-:W-:Y:S05]  /*7f70*/  BSYNC B0 ;  /* 0x0000000000007941 */ /* 0x000fea0003800000 */
.L_x_57:
[----:B------:R-:W-:Y:S06]  /*7f80*/  BAR.SYNC.DEFER_BLOCKING 0x1, 0x80 ;  /* 0x0042000000007b1d */ /* 0x000fec0000010000 */
[----:B------:R-:W-:Y:S01]  /*7f90*/  BSSY B0, `(.L_x_59) ;  /* 0x0000015000007945 */ /* 0x000fe20003800000 */
[----:B------:R4:W-:Y:S04]  /*7fa0*/  STSM.16.M88.4 [R3+0x1000], R136 ;  /* 0x0010008803007844 */ /* 0x0009e80000000200 */
[----:B------:R4:W-:Y:S01]  /*7fb0*/  STSM.16.M88.4 [R13], R144 ;  /* 0x000000900d007844 */ /* 0x0009e20000000200 */
[----:B------:R-:W-:Y:S01]  /*7fc0*/  @!PT LDS RZ, [RZ] ;  /* 0x00000000fffff984 */ /* 0x000fe20000000800 */
[----:B------:R-:W-:Y:S01]  /*7fd0*/  @!PT LDS RZ, [RZ] ;  /* 0x00000000fffff984 */ /* 0x000fe20000000800 */
[----:B------:R-:W-:Y:S01]  /*7fe0*/  @!PT LDS RZ, [RZ] ;  /* 0x00000000fffff984 */ /* 0x000fe20000000800 */
[----:B------:R-:W-:Y:S01]  /*7ff0*/  @!PT LDS RZ, [RZ] ;  /* 0x00000000fffff984 */ /* 0x000fe20000000800 */
[----:B------:R5:W-:Y:S06]  /*8000*/  MEMBAR.ALL.CTA ;  /* 0x0000000000007992 */ /* 0x000bec0000008000 */
[----:B-----5:R-:W5:Y:S02]  /*8010*/  FENCE.VIEW.ASYNC.S ;  /* 0x00000000000073c6 */ /* 0x020f640000000000 */
[----:B-----5:R-:W-:Y:S06]  /*8020*/  BAR.SYNC.DEFER_BLOCKING 0x1, 0x80 ;  /* 0x0042000000007b1d */ /* 0x020fec0000010000 */
[----:B------:R-:W-:Y:S05]  /*8030*/  @P1 BRA `(.L_x_60) ;  /* 0x0000000000281947 */ /* 0x000fea0003800000 */
[----:B------:R-:W-:Y:S01]  /*8040*/  S2UR UR44, SR_CTAID.Z ;  /* 0x00000000002c79c3 */ /* 0x000fe20000002700 */
[----:B------:R-:W-:Y:S01]  /*8050*/  R2UR UR40, R18 ;  /* 0x00000000122872ca */ /* 0x000fe200000e0000 */
[----:B------:R-:W-:Y:S01]  /*8060*/  ULDC.64 UR4, c[0x0][0x198] ;  /* 0x0000660000047ab9 */ /* 0x000fe20000000a00 */
[----:B------:R-:W-:Y:S01]  /*8070*/  UMOV UR41, 0x60 ;  /* 0x0000006000297882 */ /* 0x000fe20000000000 */
[----:B------:R-:W-:-:S04]  /*8080*/  UIADD3 UR4, UP0, UR4, 0x670, URZ ;  /* 0x0000067004047890 */ /* 0x000fc8000ff1e03f */
[----:B------:R-:W5:Y:S01]  /*8090*/  S2UR UR43, SR_CTAID.Y ;  /* 0x00000000002b79c3 */ /* 0x000f620000002600 */
[----:B------:R-:W-:-:S05]  /*80a0*/  UIADD3.X UR5, URZ, UR5, URZ, UP0, !UPT ;  /* 0x000000053f057290 */ /* 0x000fca00087fe43f */
[----:B------:R-:W-:-:S09]  /*80b0*/  UIADD3 UR40, UR40, 0x1000, URZ ;  /* 0x0000100028287890 */ /* 0x000fd2000fffe03f */
[----:B-----5:R1:W-:Y:S02]  /*80c0*/  UTMASTG.4D [UR40], [UR4] ;  /* 0x00000028040073b5 */ /* 0x0203e40008018000 */
[----:B-1----:R0:W-:Y:S02]  /*80d0*/  UTMACMDFLUSH ;  /* 0x00000000000079b7 */ /* 0x0021e40000000000 */
.L_x_60:
[----:B------:R-:W-:Y:S05]  /*80e0*/  BSYNC B0 ;  /* 0x0000000000007941 */ /* 0x000fea0003800000 */
.L_x_59:
[----:B------:R-:W-:Y:S01]  /*80f0*/  UIADD3 UR36, UR36, -0x1, URZ ;  /* 0xffffffff24247890 */ /* 0x000fe2000fffe03f */
[----:B------:R-:W-:-:S04]  /*8100*/  DEPBAR.LE SB0, 0x0 ;  /* 0x000080000000791a */ /* 0x000fc80000000000 */
[----:B------:R-:W-:-:S04]  /*8110*/  USHF.L.U32 UR4, UR36, 0x3, URZ ;  /* 0x0000000324047899 */ /* 0x000fc8000800063f */
[----:B------:R-:W-:-:S04]  /*8120*/  ULOP3.LUT UR4, UR4, 0x8, URZ, 0xe2, !UPT ;  /* 0x0000000804047892 */ /* 0x000fc8000f8ee23f */
[----:B------:R-:W-:-:S06]  /*8130*/  ULOP3.LUT UR4, UR4, 0x18, URZ, 0x3c, !UPT ;  /* 0x0000001804047892 */ /* 0x000fcc000f8e3c3f */
[----:B-123--:R-:W-:-:S04]  /*8140*/  MOV R0, UR4 ;  /* 0x0000000400007c02 */ /* 0x00efc80008000f00 */
[----:B------:R-:W-:Y:S01]  /*8150*/  SYNCS.ARRIVE.TRANS64.A1T0 RZ, [R0+UR37+0x30090], RZ ;  /* 0x030090ff00ff79a7 */ /* 0x000fe20008100025 */
[----:B------:R-:W-:Y:S05]  /*8160*/  EXIT ;  /* 0x000000000000794d */ /* 0x000fea0003800000 */
.L_x_6:
[----:B------:R-:W-:-:S08]  /*8170*/  UISETP.NE.AND UP0, UPT, UR5, 0x1, UPT ;  /* 0x000000010500788c */ /* 0x000fd0000bf05270 */
[----:B------:R-:W1:-:S00]  /*8180*/  USETMAXREG.DEALLOC.CTAPOOL 0x18 ;  /* 0x00000018000079c8 */ /* 0x000e4000080e0500 */
[----:B------:R-:W-:-:S13]  /*8190*/  PLOP3.LUT P0, PT, PT, PT, UP0, 0x80, 0x0 ;  /* 0x000000000000781c */ /* 0x000fda0003f0f008 */
[----:B------:R-:W-:Y:S05]  /*81a0*/  @P0 EXIT ;  /* 0x000000000000094d */ /* 0x000fea0003800000 */
[----:B------:R-:W2:Y:S01]  /*81b0*/  S2UR UR11, SR_CTAID.X ;  /* 0x00000000000b79c3 */ /* 0x000ea20000002500 */
[----:B------:R-:W-:Y:S01]  /*81c0*/  ELECT P3, URZ, PT ;  /* 0x00000000003f782f */ /* 0x000fe20003860000 */
[----:B------:R-:W-:Y:S01]  /*81d0*/  BSSY B0, `(.L_x_61) ;  /* 0x000002e000007945 */ /* 0x000fe20003800000 */
[----:B-1----:R-:W-:Y:S02]  /*81e0*/  MOV R0, RZ ;  /* 0x000000ff00007202 */ /* 0x002fe40000000f00 */
[----:B------:R-:W-:Y:S02]  /*81f0*/  MOV R7, RZ ;  /* 0x000000ff00077202 */ /* 0x000fe40000000f00 */
[----:B------:R-:W-:Y:S01]  /*8200*/  MOV R3, RZ ;  /* 0x000000ff00037202 */ /* 0x000fe20000000f00 */
[----:B------:R-:W1:Y:S08]  /*8210*/  S2UR UR28, SR_CTAID.Y ;  /* 0x00000000001c79c3 */ /* 0x000e700000002600 */
[----:B------:R-:W3:Y:S01]  /*8220*/  S2UR UR29, SR_CTAID.Z ;  /* 0x00000000001d79c3 */ /* 0x000ee20000002700 */
[----:B--2---:R-:W-:Y:S01]  /*8230*/  USHF.L.U32 UR11, UR11, 0x7, URZ ;  /* 0x000000070b0b7899 */ /* 0x004fe2000800063f */
[----:B------:R-:W-:Y:S11]  /*8240*/  @!P3 BRA `(.L_x_62) ;  /* 0x000000000098b947 */ /* 0x000ff60003800000 */
[----:B------:R-:W2:Y:S01]  /*8250*/  S2R R3, SR_CgaCtaId ;  /* 0x0000000000037919 */ /* 0x000ea20000008800 */
[----:B------:R-:W-:Y:S02]  /*8260*/  MOV R2, 0x400 ;  /* 0x0000040000027802 */ /* 0x000fe40000000f00 */
[----:B------:R-:W-:Y:S02]  /*8270*/  MOV R4, 0x1 ;  /* 0x0000000100047802 */ /* 0x000fe40000000f00 */
[----:B--2---:R-:W-:Y:S02]  /*8280*/  LEA R3, R3, R2, 0x18 ;  /* 0x0000000203037211 */ /* 0x004fe400078ec0ff */
[----:B------:R-:W-:-:S04]  /*8290*/  SHF.L.U32 R2, R4, 0x1f, RZ ;  /* 0x0000001f04027819 */ /* 0x000fc800000006ff */
[----:B------:R-:W2:Y:S02]  /*82a0*/  SYNCS.PHASECHK.TRANS64.TRYWAIT P0, [R3+URZ+0x30060], R2 ;  /* 0x03006002030075a7 */ /* 0x000ea4000800017f */
[----:B--2---:R-:W-:Y:S05]  /*82b0*/  @!P0 BRA `(.L_x_63) ;  /* 0x0000001400008947 */ /* 0x004fea0003800000 */
.L_x_99:
[----:B------:R-:W-:Y:S01]  /*82c0*/  ULOP3.LUT UR5, UR4, 0x2, URZ, 0xfc, !UPT ;  /* 0x0000000204057892 */ /* 0x000fe2000f8efc3f */
[----:B--2---:R-:W-:-:S03]  /*82d0*/  @P2 MOV R2, 0x4000 ;  /* 0x0000400000022802 */ /* 0x004fc60000000f00 */
[----:B------:R-:W-:Y:S01]  /*82e0*/  UPRMT UR5, UR5, 0x9910, URZ ;  /* 0x0000991005057896 */ /* 0x000fe2000800003f */
[----:B------:R2:W-:Y:S03]  /*82f0*/  @P2 SYNCS.ARRIVE.TRANS64 RZ, [R3+URZ+0x30050], R2 ;  /* 0x0300500203ff29a7 */ /* 0x0005e6000800003f */
[----:B------:R-:W-:-:S06]  /*8300*/  UISETP.NE.AND UP0, UPT, UR5, 0x2, UPT ;  /* 0x000000020500788c */ /* 0x000fcc000bf05270 */
[----:B------:R-:W-:-:S13]  /*8310*/  PLOP3.LUT P0, PT, PT, PT, UP0, 0x80, 0x0 ;  /* 0x000000000000781c */ /* 0x000fda0003f0f008 */
[----:B--2---:R-:W-:Y:S05]  /*8320*/  @P0 BRA `(.L_x_64) ;  /* 0x0000000000040947 */ /* 0x004fea0003800000 */
[----:B-1-3--:R-:W-:Y:S01]  /*8330*/  BPT.TRAP 0x1 ;  /* 0x000000040000795c */ /* 0x00afe20000300000 */
.L_x_64:
[----:B------:R-:W-:-:S04]  /*8340*/  LOP3.LUT P0, RZ, R6, 0x1f, RZ, 0xc0, !PT ;  /* 0x0000001f06ff7812 */ /* 0x000fc8000780c0ff */
[----:B------:R-:W-:-:S13]  /*8350*/  PLOP3.LUT P0, PT, P0, P2, PT, 0x2a, 0x0 ;  /* 0x000000000000781c */ /* 0x000fda0000704572 */
[----:B------:R-:W-:Y:S05]  /*8360*/  @P0 BRA `(.L_x_65) ;  /* 0x0000000000040947 */ /* 0x000fea0003800000 */
[----:B-1-3--:R-:W-:Y:S01]  /*8370*/  BPT.TRAP 0x1 ;  /* 0x000000040000795c */ /* 0x00afe20000300000 */
.L_x_65:
[----:B------:R-:W-:Y:S01]  /*8380*/  R2UR UR8, R3 ;  /* 0x00000000030872ca */ /* 0x000fe200000e0000 */
[----:B------:R-:W-:Y:S01]  /*8390*/  ULDC.64 UR6, c[0x0][0x198] ;  /* 0x0000660000067ab9 */ /* 0x000fe20000000a00 */
[----:B------:R-:W-:Y:S01]  /*83a0*/  UMOV UR14, 0x0 ;  /* 0x00000000000e7882 */ /* 0x000fe20000000000 */
[----:B------:R-:W-:Y:S01]  /*83b0*/  UIADD3 UR6, UP0, UR6, 0xf0, URZ ;  /* 0x000000f006067890 */ /* 0x000fe2000ff1e03f */
[----:B------:R-:W-:Y:S01]  /*83c0*/  MOV R7, 0x40 ;  /* 0x0000004000077802 */ /* 0x000fe20000000f00 */
[----:B------:R-:W-:Y:S01]  /*83d0*/  UMOV UR15, 0x10000000 ;  /* 0x10000000000f7882 */ /* 0x000fe20000000000 */
[----:B------:R-:W-:Y:S01]  /*83e0*/  UMOV UR10, URZ ;  /* 0x0000003f000a7c82 */ /* 0x000fe20008000000 */
[----:B------:R-:W-:Y:S01]  /*83f0*/  UIADD3.X UR7, URZ, UR7, URZ, UP0, !UPT ;  /* 0x000000073f077290 */ /* 0x000fe200087fe43f */
[----:B------:R-:W-:Y:S01]  /*8400*/  MOV R3, 0x1 ;  /* 0x0000000100037802 */ /* 0x000fe20000000f00 */
[----:B-1----:R-:W-:Y:S01]  /*8410*/  UMOV UR12, UR28 ;  /* 0x0000001c000c7c82 */ /* 0x002fe20008000000 */
[----:B---3--:R-:W-:Y:S01]  /*8420*/  UMOV UR13, UR29 ;  /* 0x0000001d000d7c82 */ /* 0x008fe20008000000 */
[----:B------:R-:W-:Y:S01]  /*8430*/  UMOV UR26, 0x40 ;  /* 0x00000040001a7882 */ /* 0x000fe20000000000 */
[----:B------:R-:W-:Y:S01]  /*8440*/  UMOV UR27, UR11 ;  /* 0x0000000b001b7c82 */ /* 0x000fe20008000000 */
[----:B------:R-:W-:-:S02]  /*8450*/  UIADD3 UR9, UR8, 0x30050, URZ ;  /* 0x0003005008097890 */ /* 0x000fc4000fffe03f */
[----:B------:R-:W-:-:S05]  /*8460*/  UIADD3 UR24, UR8, 0x2000, URZ ;  /* 0x0000200008187890 */ /* 0x000fca000fffe03f */
[----:B------:R-:W-:Y:S02]  /*8470*/  UMOV UR25, UR9 ;  /* 0x0000000900197c82 */ /* 0x000fe40008000000 */
[----:B------:R2:W-:Y:S02]  /*8480*/  UTMALDG.4D [UR8], [UR6], desc[UR14] ;  /* 0x00000e08060075b4 */ /* 0x0005e40008019000 */
[----:B------:R2:W-:Y:S02]  /*8490*/  UTMALDG.4D [UR24], [UR6], desc[UR14] ;  /* 0x00000e18060075b4 */ /* 0x0005e40008019000 */
[----:B--2---:R-:W-:Y:S01]  /*84a0*/  NOP ;  /* 0x0000000000007918 */ /* 0x004fe20000000000 */
.L_x_62:
[----:B-1-3--:R-:W-:Y:S05]  /*84b0*/  BSYNC B0 ;  /* 0x0000000000007941 */ /* 0x00afea0003800000 */
.L_x_61:
[----:B------:R-:W1:Y:S01]  /*84c0*/  LDC R2, c[0x0][0x28c] ;  /* 0x0000a300ff027b82 */ /* 0x000e620000000800 */
[----:B------:R-:W-:Y:S01]  /*84d0*/  BSSY B0, `(.L_x_66) ;  /* 0x000002a000007945 */ /* 0x000fe20003800000 */
[----:B-1----:R-:W-:-:S13]  /*84e0*/  ISETP.GT.AND P4, PT, R2, RZ, P3 ;  /* 0x000000ff0200720c */ /* 0x002fda0001f84270 */
[----:B------:R-:W-:Y:S05]  /*84f0*/  @!P4 BRA `(.L_x_67) ;  /* 0x00000000009cc947 */ /* 0x000fea0003800000 */
[----:B------:R-:W1:Y:S01]  /*8500*/  S2R R5, SR_CgaCtaId ;  /* 0x0000000000057919 */ /* 0x000e620000008800 */
[----:B------:R-:W-:-:S04]  /*8510*/  MOV R0, 0x400 ;  /* 0x0000040000007802 */ /* 0x000fc80000000f00 */
[----:B-1----:R-:W-:Y:S02]  /*8520*/  LEA R5, R5, R0, 0x18 ;  /* 0x0000000005057211 */ /* 0x002fe400078ec0ff */
[----:B------:R-:W-:-:S04]  /*8530*/  MOV R0, 0x1 ;  /* 0x0000000100007802 */ /* 0x000fc80000000f00 */
[----:B------:R-:W-:-:S04]  /*8540*/  SHF.L.U32 R0, R0, 0x1f, RZ ;  /* 0x0000001f00007819 */ /* 0x000fc800000006ff */
[----:B------:R-:W1:Y:S02]  /*8550*/  SYNCS.PHASECHK.TRANS64.TRYWAIT P0, [R5+URZ+0x30028], R0 ;  /* 0x03002800050075a7 */ /* 0x000e64000800017f */
[----:B-1----:R-:W-:Y:S05]  /*8560*/  @!P0 BRA `(.L_x_68) ;  /* 0x0000001000688947 */ /* 0x002fea0003800000 */
.L_x_100:
[----:B------:R-:W-:Y:S01]  /*8570*/  ULOP3.LUT UR5, UR4, 0x2, URZ, 0xfc, !UPT ;  /* 0x0000000204057892 */ /* 0x000fe2000f8efc3f */
[----:B-1----:R-:W-:-:S03]  /*8580*/  @P2 MOV R0, 0x8000 ;  /* 0x0000800000002802 */ /* 0x002fc60000000f00 */
[----:B------:R-:W-:Y:S01]  /*8590*/  UPRMT UR5, UR5, 0x9910, URZ ;  /* 0x0000991005057896 */ /* 0x000fe2000800003f */
[----:B------:R1:W-:Y:S03]  /*85a0*/  @P2 SYNCS.ARRIVE.TRANS64 RZ, [R5+URZ+0x30000], R0 ;  /* 0x0300000005ff29a7 */ /* 0x0003e6000800003f */
[----:B------:R-:W-:-:S06]  /*85b0*/  UISETP.NE.AND UP0, UPT, UR5, 0x2, UPT ;  /* 0x000000020500788c */ /* 0x000fcc000bf05270 */
[----:B------:R-:W-:-:S13]  /*85c0*/  PLOP3.LUT P0, PT, PT, PT, UP0, 0x80, 0x0 ;  /* 0x000000000000781c */ /* 0x000fda0003f0f008 */
[----:B-1----:R-:W-:Y:S05]  /*85d0*/  @P0 BRA `(.L_x_69) ;  /* 0x0000000000040947 */ /* 0x002fea0003800000 */
[----:B------:R-:W-:Y:S01]  /*85e0*/  BPT.TRAP 0x1 ;  /* 0x000000040000795c */ /* 0x000fe20000300000 */
.L_x_69:
[----:B------:R-:W-:-:S04]  /*85f0*/  LOP3.LUT P0, RZ, R6, 0x1f, RZ, 0xc0, !PT ;  /* 0x0000001f06ff7812 */ /* 0x000fc8000780c0ff */
[----:B------:R-:W-:-:S13]  /*8600*/  PLOP3.LUT P0, PT, P0, P2, PT, 0x2a, 0x0 ;  /* 0x000000000000781c */ /* 0x000fda0000704572 */
[----:B------:R-:W-:Y:S05]  /*8610*/  @P0 BRA `(.L_x_70) ;  /* 0x0000000000040947 */ /* 0x000fea0003800000 */
[----:B------:R-:W-:Y:S01]  /*8620*/  BPT.TRAP 0x1 ;  /* 0x000000040000795c */ /* 0x000fe20000300000 */
.L_x_70:
[----:B------:R-:W-:Y:S01]  /*8630*/  R2UR UR16, R5 ;  /* 0x00000000051072ca */ /* 0x000fe200000e0000 */
[----:B------:R-:W-:Y:S01]  /*8640*/  ULDC.64 UR6, c[0x0][0x198] ;  /* 0x0000660000067ab9 */ /* 0x000fe20000000a00 */
[----:B------:R-:W-:Y:S01]  /*8650*/  UMOV UR27, URZ ;  /* 0x0000003f001b7c82 */ /* 0x000fe20008000000 */
[----:B------:R-:W-:Y:S01]  /*8660*/  UIADD3 UR6, UP0, UR6, 0x1f0, URZ ;  /* 0x000001f006067890 */ /* 0x000fe2000ff1e03f */
[----:B------:R-:W-:Y:S01]  /*8670*/  MOV R0, 0x1 ;  /* 0x0000000100007802 */ /* 0x000fe20000000f00 */
[----:B------:R-:W-:Y:S01]  /*8680*/  UMOV UR8, 0x0 ;  /* 0x0000000000087882 */ /* 0x000fe20000000000 */
[----:B------:R-:W-:Y:S01]  /*8690*/  UMOV UR9, 0x10000000 ;  /* 0x1000000000097882 */ /* 0x000fe20000000000 */
[----:B------:R-:W-:Y:S01]  /*86a0*/  UIADD3.X UR7, URZ, UR7, URZ, UP0, !UPT ;  /* 0x000000073f077290 */ /* 0x000fe200087fe43f */
[----:B------:R-:W-:Y:S01]  /*86b0*/  UMOV UR26, URZ ;  /* 0x0000003f001a7c82 */ /* 0x000fe20008000000 */
[----:B------:R-:W-:Y:S01]  /*86c0*/  UMOV UR18, 0x40 ;  /* 0x0000004000127882 */ /* 0x000fe20000000000 */
[----:B------:R-:W-:Y:S01]  /*86d0*/  UMOV UR20, UR28 ;  /* 0x0000001c00147c82 */ /* 0x000fe20008000000 */
[----:B------:R-:W-:-:S02]  /*86e0*/  UMOV UR21, UR29 ;  /* 0x0000001d00157c82 */ /* 0x000fc40008000000 */
[----:B------:R-:W-:Y:S02]  /*86f0*/  UIADD3 UR24, UR16, 0x8000, URZ ;  /* 0x0000800010187890 */ /* 0x000fe4000fffe03f */
[----:B------:R-:W-:Y:S02]  /*8700*/  UIADD3 UR25, UR16, 0x30000, URZ ;  /* 0x0003000010197890 */ /* 0x000fe4000fffe03f */
[----:B------:R-:W-:Y:S01]  /*8710*/  UIADD3 UR16, UR16, 0xc000, URZ ;  /* 0x0000c00010107890 */ /* 0x000fe2000fffe03f */
[----:B------:R-:W-:-:S04]  /*8720*/  UMOV UR19, UR27 ;  /* 0x0000001b00137c82 */ /* 0x000fc80008000000 */
[----:B------:R-:W-:Y:S02]  /*8730*/  UMOV UR17, UR25 ;  /* 0x0000001900117c82 */ /* 0x000fe40008000000 */
[----:B------:R1:W-:Y:S02]  /*8740*/  UTMALDG.4D [UR24], [UR6], desc[UR8] ;  /* 0x00000818060075b4 */ /* 0x0003e40008019000 */
[----:B------:R1:W-:Y:S02]  /*8750*/  UTMALDG.4D [UR16], [UR6], desc[UR8] ;  /* 0x00000810060075b4 */ /* 0x0003e40008019000 */
[----:B-1----:R-:W-:Y:S01]  /*8760*/  NOP ;  /* 0x0000000000007918 */ /* 0x002fe20000000000 */
.L_x_67:
[----:B------:R-:W-:Y:S05]  /*8770*/  BSYNC B0 ;  /* 0x0000000000007941 */ /* 0x000fea0003800000 */
.L_x_66:
[----:B------:R-:W-:Y:S04]  /*8780*/  BSSY B0, `(.L_x_71) ;  /* 0x000002c000007945 */ /* 0x000fe80003800000 */
[----:B------:R-:W-:Y:S05]  /*8790*/  @!P3 BRA `(.L_x_72) ;  /* 0x0000000000a8b947 */ /* 0x000fea0003800000 */
[----:B------:R-:W1:Y:S01]  /*87a0*/  S2R R5, SR_CgaCtaId ;  /* 0x0000000000057919 */ /* 0x000e620000008800 */
[----:B------:R-:W-:-:S04]  /*87b0*/  MOV R4, 0x400 ;  /* 0x0000040000047802 */ /* 0x000fc80000000f00 */
[----:B-1----:R-:W-:Y:S02]  /*87c0*/  LEA R8, R5, R4, 0x18 ;  /* 0x0000000405087211 */ /* 0x002fe400078ec0ff */
[----:B------:R-:W-:Y:S02]  /*87d0*/  MOV R5, 0x1 ;  /* 0x0000000100057802 */ /* 0x000fe40000000f00 */
[----:B------:R-:W-:Y:S02]  /*87e0*/  LEA R4, R3, R8, 0x3 ;  /* 0x0000000803047211 */ /* 0x000fe400078e18ff */
[----:B------:R-:W-:-:S04]  /*87f0*/  SHF.L.U32 R5, R5, 0x1f, RZ ;  /* 0x0000001f05057819 */ /* 0x000fc800000006ff */
[----:B------:R-:W1:Y:S02]  /*8800*/  SYNCS.PHASECHK.TRANS64.TRYWAIT P0, [R4+URZ+0x30060], R5 ;  /* 0x03006005040075a7 */ /* 0x000e64000800017f */
[----:B-1----:R-:W-:Y:S05]  /*8810*/  @!P0 BRA `(.L_x_73) ;  /* 0x0000000c00d08947 */ /* 0x002fea0003800000 */
.L_x_101:
        /* <DEDUP_REMOVED lines=8> */
.L_x_74:
[----:B------:R-:W-:-:S04]  /*88a0*/  LOP3.LUT P0, RZ, R6, 0x1f, RZ, 0xc0, !PT ;  /* 0x0000001f06ff7812 */ /* 0x000fc8000780c0ff */
[----:B------:R-:W-:-:S13]  /*88b0*/  PLOP3.LUT P0, PT, P0, P2, PT, 0x2a, 0x0 ;  /* 0x000000000000781c */ /* 0x000fda0000704572 */
[----:B------:R-:W-:Y:S05]  /*88c0*/  @P0 BRA `(.L_x_75) ;  /* 0x0000000000040947 */ /* 0x000fea0003800000 */
[----:B------:R-:W-:Y:S01]  /*88d0*/  BPT.TRAP 0x1 ;  /* 0x000000040000795c */ /* 0x000fe20000300000 */
.L_x_75:
[----:B------:R-:W-:Y:S01]  /*88e0*/  R2UR UR16, R3 ;  /* 0x00000000031072ca */ /* 0x000fe200000e0000 */
[----:B------:R-:W-:Y:S01]  /*88f0*/  ULDC.64 UR6, c[0x0][0x198] ;  /* 0x0000660000067ab9 */ /* 0x000fe20000000a00 */
[----:B------:R-:W-:Y:S01]  /*8900*/  R2UR UR5, R8 ;  /* 0x00000000080572ca */ /* 0x000fe200000e0000 */
[----:B------:R-:W-:Y:S01]  /*8910*/  UIADD3 UR6, UP0, UR6, 0xf0, URZ ;  /* 0x000000f006067890 */ /* 0x000fe2000ff1e03f */
[----:B------:R-:W-:Y:S01]  /*8920*/  R2UR UR19, R7 ;  /* 0x00000000071372ca */ /* 0x000fe200000e0000 */
[----:B------:R-:W-:Y:S01]  /*8930*/  UMOV UR8, 0x0 ;  /* 0x0000000000087882 */ /* 0x000fe20000000000 */
[----:B------:R-:W-:Y:S01]  /*8940*/  R2UR UR17, R4 ;  /* 0x00000000041172ca */ /* 0x000fe200000e0000 */
[----:B------:R-:W-:Y:S01]  /*8950*/  UIADD3.X UR7, URZ, UR7, URZ, UP0, !UPT ;  /* 0x000000073f077290 */ /* 0x000fe200087fe43f */
[----:B------:R-:W-:Y:S01]  /*8960*/  UMOV UR9, 0x10000000 ;  /* 0x1000000000097882 */ /* 0x000fe20000000000 */
[----:B------:R-:W-:Y:S01]  /*8970*/  UMOV UR18, URZ ;  /* 0x0000003f00127c82 */ /* 0x000fe20008000000 */
[----:B------:R-:W-:Y:S01]  /*8980*/  UMOV UR20, UR28 ;  /* 0x0000001c00147c82 */ /* 0x000fe20008000000 */
[----:B------:R-:W-:Y:S01]  /*8990*/  UMOV UR21, UR29 ;  /* 0x0000001d00157c82 */ /* 0x000fe20008000000 */
[----:B------:R-:W-:-:S03]  /*89a0*/  UMOV UR26, 0x40 ;  /* 0x00000040001a7882 */ /* 0x000fc60000000000 */
[----:B------:R-:W-:Y:S02]  /*89b0*/  ULEA UR16, UR16, UR5, 0xe ;  /* 0x0000000510107291 */ /* 0x000fe4000f8e703f */
[----:B------:R-:W-:Y:S02]  /*89c0*/  UIADD3 UR19, UR11, UR19, URZ ;  /* 0x000000130b137290 */ /* 0x000fe4000fffe03f */
[----:B------:R-:W-:Y:S02]  /*89d0*/  UIADD3 UR17, UR17, 0x30050, URZ ;  /* 0x0003005011117890 */ /* 0x000fe4000fffe03f */
[----:B------:R-:W-:-:S03]  /*89e0*/  UIADD3 UR24, UR16, 0x2000, URZ ;  /* 0x0000200010187890 */ /* 0x000fc6000fffe03f */
[----:B------:R-:W-:Y:S02]  /*89f0*/  UMOV UR27, UR19 ;  /* 0x00000013001b7c82 */ /* 0x000fe40008000000 */
[----:B------:R-:W-:Y:S02]  /*8a00*/  UMOV UR25, UR17 ;  /* 0x0000001100197c82 */ /* 0x000fe40008000000 */
[----:B------:R1:W-:Y:S02]  /*8a10*/  UTMALDG.4D [UR16], [UR6], desc[UR8] ;  /* 0x00000810060075b4 */ /* 0x0003e40008019000 */
[----:B------:R1:W-:Y:S02]  /*8a20*/  UTMALDG.4D [UR24], [UR6], desc[UR8] ;  /* 0x00000818060075b4 */ /* 0x0003e40008019000 */
[----:B-1----:R-:W-:Y:S01]  /*8a30*/  NOP ;  /* 0x0000000000007918 */ /* 0x002fe20000000000 */
.L_x_72:
[----:B------:R-:W-:Y:S05]  /*8a40*/  BSYNC B0 ;  /* 0x0000000000007941 */ /* 0x000fea0003800000 */
.L_x_71:
[----:B------:R-:W-:Y:S01]  /*8a50*/  BSSY B0, `(.L_x_76) ;  /* 0x000002e000007945 */ /* 0x000fe20003800000 */
[----:B------:R-:W-:-:S03]  /*8a60*/  MOV R8, RZ ;  /* 0x000000ff00087202 */ /* 0x000fc60000000f00 */
        /* <DEDUP_REMOVED lines=9> */
.L_x_102:
        /* <DEDUP_REMOVED lines=8> */
.L_x_79:
[----:B------:R-:W-:-:S04]  /*8b80*/  LOP3.LUT P0, RZ, R6, 0x1f, RZ, 0xc0, !PT ;  /* 0x0000001f06ff7812 */ /* 0x000fc8000780c0ff */
[----:B------:R-:W-:-:S13]  /*8b90*/  PLOP3.LUT P0, PT, P0, P2, PT, 0x2a, 0x0 ;  /* 0x000000000000781c */ /* 0x000fda0000704572 */
[----:B------:R-:W-:Y:S05]  /*8ba0*/  @P0 BRA `(.L_x_80) ;  /* 0x0000000000040947 */ /* 0x000fea0003800000 */
[----:B------:R-:W-:Y:S01]  /*8bb0*/  BPT.TRAP 0x1 ;  /* 0x000000040000795c */ /* 0x000fe20000300000 */
.L_x_80:
[C---:B------:R-:W-:Y:S01]  /*8bc0*/  LEA R5, R0.reuse, R5, 0xf ;  /* 0x0000000500057211 */ /* 0x040fe200078e78ff */
[----:B------:R-:W-:Y:S01]  /*8bd0*/  ULDC.64 UR6, c[0x0][0x198] ;  /* 0x0000660000067ab9 */ /* 0x000fe20000000a00 */
[----:B------:R-:W-:Y:S01]  /*8be0*/  R2UR UR17, R3 ;  /* 0x00000000031172ca */ /* 0x000fe200000e0000 */
[----:B------:R-:W-:Y:S01]  /*8bf0*/  UIADD3 UR6, UP0, UR6, 0x2f0, URZ ;  /* 0x000002f006067890 */ /* 0x000fe2000ff1e03f */
[----:B------:R-:W-:Y:S01]  /*8c00*/  R2UR UR24, R5 ;  /* 0x00000000051872ca */ /* 0x000fe200000e0000 */
[----:B------:R-:W-:Y:S01]  /*8c10*/  UMOV UR19, URZ ;  /* 0x0000003f00137c82 */ /* 0x000fe20008000000 */
[----:B------:R-:W-:Y:S01]  /*8c20*/  UMOV UR8, 0x0 ;  /* 0x0000000000087882 */ /* 0x000fe20000000000 */
[----:B------:R-:W-:Y:S01]  /*8c30*/  UIADD3.X UR7, URZ, UR7, URZ, UP0, !UPT ;  /* 0x000000073f077290 */ /* 0x000fe200087fe43f */
[----:B------:R-:W-:Y:S01]  /*8c40*/  IADD3 R0, R0, 0x1, RZ ;  /* 0x0000000100007810 */ /* 0x000fe20007ffe0ff */
[----:B------:R-:W-:Y:S01]  /*8c50*/  UMOV UR9, 0x10000000 ;  /* 0x1000000000097882 */ /* 0x000fe20000000000 */
[----:B------:R-:W-:Y:S01]  /*8c60*/  UMOV UR18, URZ ;  /* 0x0000003f00127c82 */ /* 0x000fe20008000000 */
[----:B------:R-:W-:Y:S01]  /*8c70*/  UMOV UR20, UR28 ;  /* 0x0000001c00147c82 */ /* 0x000fe20008000000 */
[----:B------:R-:W-:Y:S01]  /*8c80*/  UMOV UR21, UR29 ;  /* 0x0000001d00157c82 */ /* 0x000fe20008000000 */
[----:B------:R-:W-:Y:S01]  /*8c90*/  UMOV UR26, 0x40 ;  /* 0x00000040001a7882 */ /* 0x000fe20000000000 */
[----:B------:R-:W-:Y:S01]  /*8ca0*/  UMOV UR27, UR19 ;  /* 0x00000013001b7c82 */ /* 0x000fe20008000000 */
[----:B------:R-:W-:Y:S01]  /*8cb0*/  UIADD3 UR17, UR17, 0x30000, URZ ;  /* 0x0003000011117890 */ /* 0x000fe2000fffe03f */
[----:B------:R-:W-:Y:S01]  /*8cc0*/  MOV R8, 0x1 ;  /* 0x0000000100087802 */ /* 0x000fe20000000f00 */
[----:B------:R-:W-:-:S02]  /*8cd0*/  UIADD3 UR16, UR24, 0x8000, URZ ;  /* 0x0000800018107890 */ /* 0x000fc4000fffe03f */
[----:B------:R-:W-:-:S03]  /*8ce0*/  UIADD3 UR24, UR24, 0xc000, URZ ;  /* 0x0000c00018187890 */ /* 0x000fc6000fffe03f */
[----:B------:R-:W-:-:S04]  /*8cf0*/  UMOV UR25, UR17 ;  /* 0x0000001100197c82 */ /* 0x000fc80008000000 */
[----:B------:R1:W-:Y:S02]  /*8d00*/  UTMALDG.4D [UR16], [UR6], desc[UR8] ;  /* 0x00000810060075b4 */ /* 0x0003e40008019000 */
[----:B------:R1:W-:Y:S02]  /*8d10*/  UTMALDG.4D [UR24], [UR6], desc[UR8] ;  /* 0x00000818060075b4 */ /* 0x0003e40008019000 */
[----:B-1----:R-:W-:Y:S01]  /*8d20*/  NOP ;  /* 0x0000000000007918 */ /* 0x002fe20000000000 */
.L_x_77:
[----:B------:R-:W-:Y:S05]  /*8d30*/  BSYNC B0 ;  /* 0x0000000000007941 */ /* 0x000fea0003800000 */
.L_x_76:
[----:B------:R-:W-:-:S13]  /*8d40*/  ISETP.GE.AND P0, PT, R2, 0x81, PT ;  /* 0x000000810200780c */ /* 0x000fda0003f06270 */
[----:B------:R-:W-:Y:S05]  /*8d50*/  @!P0 EXIT ;  /* 0x000000000000894d */ /* 0x000fea0003800000 */
[----:B------:R-:W-:Y:S01]  /*8d60*/  IADD3 R2, R2, 0x7f, RZ ;  /* 0x0000007f02027810 */ /* 0x000fe20007ffe0ff */
[----:B------:R-:W-:Y:S01]  /*8d70*/  BSSY B0, `(.L_x_81) ;  /* 0x0000069000007945 */ /* 0x000fe20003800000 */
[----:B------:R-:W-:Y:S02]  /*8d80*/  LOP3.LUT P0, RZ, R6, 0x1f, RZ, 0xc0, !PT ;  /* 0x0000001f06ff7812 */ /* 0x000fe4000780c0ff */
[----:B------:R-:W-:Y:S02]  /*8d90*/  SHF.R.S32.HI R3, RZ, 0x1f, R2 ;  /* 0x0000001fff037819 */ /* 0x000fe40000011402 */
[----:B------:R-:W-:Y:S02]  /*8da0*/  PLOP3.LUT P0, PT, P0, P2, PT, 0x2a, 0x0 ;  /* 0x000000000000781c */ /* 0x000fe40000704572 */
[----:B------:R-:W-:Y:S02]  /*8db0*/  LEA.HI R3, R3, R2, RZ, 0x7 ;  /* 0x0000000203037211 */ /* 0x000fe400078f38ff */
[----:B------:R-:W-:-:S02]  /*8dc0*/  MOV R2, UR4 ;  /* 0x0000000400027c02 */ /* 0x000fc40008000f00 */
[----:B------:R-:W-:Y:S02]  /*8dd0*/  SHF.R.S32.HI R3, RZ, 0x7, R3 ;  /* 0x00000007ff037819 */ /* 0x000fe40000011403 */
[----:B------:R-:W-:Y:S02]  /*8de0*/  LOP3.LUT R2, R2, 0x2, RZ, 0xfc, !PT ;  /* 0x0000000202027812 */ /* 0x000fe400078efcff */
[----:B------:R-:W-:Y:S02]  /*8df0*/  SHF.L.U32 R4, R3, 0x1, RZ ;  /* 0x0000000103047819 */ /* 0x000fe400000006ff */
[----:B------:R-:W-:-:S07]  /*8e00*/  MOV R3, 0x1 ;  /* 0x0000000100037802 */ /* 0x000fce0000000f00 */
.L_x_92:
[----:B------:R-:W-:Y:S04]  /*8e10*/  BSSY B1, `(.L_x_82) ;  /* 0x000002c000017945 */ /* 0x000fe80003800000 */
[----:B------:R-:W-:Y:S05]  /*8e20*/  @!P3 BRA `(.L_x_83) ;  /* 0x0000000000a8b947 */ /* 0x000fea0003800000 */
[----:B------:R-:W1:Y:S01]  /*8e30*/  S2R R6, SR_CgaCtaId ;  /* 0x0000000000067919 */ /* 0x000e620000008800 */
[----:B------:R-:W-:-:S04]  /*8e40*/  MOV R5, 0x400 ;  /* 0x0000040000057802 */ /* 0x000fc80000000f00 */
[----:B-1----:R-:W-:Y:S02]  /*8e50*/  LEA R7, R6, R5, 0x18 ;  /* 0x0000000506077211 */ /* 0x002fe400078ec0ff */
[----:B------:R-:W-:Y:S02]  /*8e60*/  SHF.L.U32 R5, R3, 0x1f, RZ ;  /* 0x0000001f03057819 */ /* 0x000fe400000006ff */
[----:B------:R-:W-:-:S04]  /*8e70*/  LEA R6, R0, R7, 0x3 ;  /* 0x0000000700067211 */ /* 0x000fc800078e18ff */
[----:B------:R-:W1:Y:S02]  /*8e80*/  SYNCS.PHASECHK.TRANS64.TRYWAIT P4, [R6+URZ+0x30028], R5 ;  /* 0x03002805060075a7 */ /* 0x000e64000808017f */
[----:B-1----:R-:W-:Y:S05]  /*8e90*/  @!P4 BRA `(.L_x_84) ;  /* 0x000000080058c947 */ /* 0x002fea0003800000 */
.L_x_103:
[----:B-1----:R-:W-:-:S04]  /*8ea0*/  @P2 MOV R5, 0x8000 ;  /* 0x0000800000052802 */ /* 0x002fc80000000f00 */
[----:B------:R1:W-:Y:S02]  /*8eb0*/  @P2 SYNCS.ARRIVE.TRANS64 RZ, [R6+URZ+0x30000], R5 ;  /* 0x0300000506ff29a7 */ /* 0x0003e4000800003f */
[----:B-1----:R-:W-:-:S04]  /*8ec0*/  PRMT R5, R2, 0x9910, RZ ;  /* 0x0000991002057816 */ /* 0x002fc800000000ff */
[----:B------:R-:W-:-:S13]  /*8ed0*/  ISETP.NE.AND P4, PT, R5, 0x2, PT ;  /* 0x000000020500780c */ /* 0x000fda0003f85270 */
[----:B------:R-:W-:Y:S05]  /*8ee0*/  @P4 BRA `(.L_x_85) ;  /* 0x0000000000044947 */ /* 0x000fea0003800000 */
[----:B------:R-:W-:Y:S01]  /*8ef0*/  BPT.TRAP 0x1 ;  /* 0x000000040000795c */ /* 0x000fe20000300000 */
.L_x_85:
[----:B------:R-:W-:Y:S05]  /*8f00*/  @P0 BRA `(.L_x_86) ;  /* 0x0000000000040947 */ /* 0x000fea0003800000 */
[----:B------:R-:W-:Y:S01]  /*8f10*/  BPT.TRAP 0x1 ;  /* 0x000000040000795c */ /* 0x000fe20000300000 */
.L_x_86:
[----:B------:R-:W-:Y:S01]  /*8f20*/  LEA R7, R0, R7, 0xf ;  /* 0x0000000700077211 */ /* 0x000fe200078e78ff */
[----:B------:R-:W-:Y:S01]  /*8f30*/  ULDC.64 UR6, c[0x0][0x198] ;  /* 0x0000660000067ab9 */ /* 0x000fe20000000a00 */
[----:B------:R-:W-:Y:S01]  /*8f40*/  R2UR UR25, R6 ;  /* 0x00000000061972ca */ /* 0x000fe200000e0000 */
[----:B------:R-:W-:Y:S01]  /*8f50*/  UIADD3 UR6, UP0, UR6, 0x1f0, URZ ;  /* 0x000001f006067890 */ /* 0x000fe2000ff1e03f */
[----:B------:R-:W-:Y:S01]  /*8f60*/  R2UR UR16, R7 ;  /* 0x00000000071072ca */ /* 0x000fe200000e0000 */
[----:B------:R-:W-:Y:S01]  /*8f70*/  UMOV UR8, 0x0 ;  /* 0x0000000000087882 */ /* 0x000fe20000000000 */
[----:B------:R-:W-:Y:S01]  /*8f80*/  R2UR UR27, R8 ;  /* 0x00000000081b72ca */ /* 0x000fe200000e0000 */
[----:B------:R-:W-:Y:S01]  /*8f90*/  UIADD3.X UR7, URZ, UR7, URZ, UP0, !UPT ;  /* 0x000000073f077290 */ /* 0x000fe200087fe43f */
[----:B------:R-:W-:Y:S01]  /*8fa0*/  IADD3 R5, R0, 0x1, RZ ;  /* 0x0000000100057810 */ /* 0x000fe20007ffe0ff */
[----:B------:R-:W-:Y:S01]  /*8fb0*/  UMOV UR9, 0x10000000 ;  /* 0x1000000000097882 */ /* 0x000fe20000000000 */
[----:B------:R-:W-:Y:S01]  /*8fc0*/  UMOV UR26, URZ ;  /* 0x0000003f001a7c82 */ /* 0x000fe20008000000 */
[----:B------:R-:W-:Y:S01]  /*8fd0*/  UMOV UR18, 0x40 ;  /* 0x0000004000127882 */ /* 0x000fe20000000000 */
[----:B------:R-:W-:Y:S01]  /*8fe0*/  UMOV UR20, UR28 ;  /* 0x0000001c00147c82 */ /* 0x000fe20008000000 */
[----:B------:R-:W-:Y:S01]  /*8ff0*/  UMOV UR21, UR29 ;  /* 0x0000001d00157c82 */ /* 0x000fe20008000000 */
[----:B------:R-:W-:Y:S01]  /*9000*/  ISETP.NE.AND P4, PT, R5, 0x5, PT ;  /* 0x000000050500780c */ /* 0x000fe20003f85270 */
[----:B------:R-:W-:-:S02]  /*9010*/  UIADD3 UR25, UR25, 0x30000, URZ ;  /* 0x0003000019197890 */ /* 0x000fc4000fffe03f */
[----:B------:R-:W-:Y:S01]  /*9020*/  UIADD3 UR24, UR16, 0x8000, URZ ;  /* 0x0000800010187890 */ /* 0x000fe2000fffe03f */
[----:B------:R-:W-:Y:S01]  /*9030*/  SEL R0, RZ, 0x1, P4 ;  /* 0x00000001ff007807 */ /* 0x000fe20002000000 */
[----:B------:R-:W-:Y:S02]  /*9040*/  USHF.L.U32 UR27, UR27, 0x7, URZ ;  /* 0x000000071b1b7899 */ /* 0x000fe4000800063f */
[----:B------:R-:W-:Y:S01]  /*9050*/  UIADD3 UR16, UR16, 0xc000, URZ ;  /* 0x0000c00010107890 */ /* 0x000fe2000fffe03f */
[----:B------:R-:W-:Y:S01]  /*9060*/  LOP3.LUT R3, R3, R0, RZ, 0x3c, !PT ;  /* 0x0000000003037212 */ /* 0x000fe200078e3cff */
[----:B------:R-:W-:Y:S01]  /*9070*/  UMOV UR17, UR25 ;  /* 0x0000001900117c82 */ /* 0x000fe20008000000 */
[----:B------:R-:W-:Y:S02]  /*9080*/  SEL R0, R5, RZ, P4 ;  /* 0x000000ff05007207 */ /* 0x000fe40002000000 */
[----:B------:R-:W-:Y:S02]  /*9090*/  UMOV UR19, UR27 ;  /* 0x0000001b00137c82 */ /* 0x000fe40008000000 */
[----:B------:R1:W-:Y:S02]  /*90a0*/  UTMALDG.4D [UR24], [UR6], desc[UR8] ;  /* 0x00000818060075b4 */ /* 0x0003e40008019000 */
[----:B------:R1:W-:Y:S02]  /*90b0*/  UTMALDG.4D [UR16], [UR6], desc[UR8] ;  /* 0x00000810060075b4 */ /* 0x0003e40008019000 */
[----:B-1----:R-:W-:Y:S01]  /*90c0*/  NOP ;  /* 0x0000000000007918 */ /* 0x002fe20000000000 */
.L_x_83:
[----:B------:R-:W-:Y:S05]  /*90d0*/  BSYNC B1 ;  /* 0x0000000000017941 */ /* 0x000fea0003800000 */
.L_x_82:
[----:B------:R-:W-:Y:S01]  /*90e0*/  ISETP.LT.OR P4, PT, R4, 0x4, !P3 ;  /* 0x000000040400780c */ /* 0x000fe20005f81670 */
[----:B------:R-:W-:-:S12]  /*90f0*/  BSSY B1, `(.L_x_87) ;  /* 0x000002d000017945 */ /* 0x000fd80003800000 */
[----:B------:R-:W-:Y:S05]  /*9100*/  @P4 BRA `(.L_x_88) ;  /* 0x0000000000ac4947 */ /* 0x000fea0003800000 */
[----:B------:R-:W1:Y:S01]  /*9110*/  S2R R6, SR_CgaCtaId ;  /* 0x0000000000067919 */ /* 0x000e620000008800 */
[----:B------:R-:W-:Y:S02]  /*9120*/  MOV R5, 0x400 ;  /* 0x0000040000057802 */ /* 0x000fe40000000f00 */
[----:B------:R-:W-:Y:S02]  /*9130*/  SHF.L.U32 R7, R3, 0x1f, RZ ;  /* 0x0000001f03077819 */ /* 0x000fe400000006ff */
[----:B-1----:R-:W-:-:S04]  /*9140*/  LEA R5, R6, R5, 0x18 ;  /* 0x0000000506057211 */ /* 0x002fc800078ec0ff */
[----:B------:R-:W-:-:S04]  /*9150*/  LEA R6, R0, R5, 0x3 ;  /* 0x0000000500067211 */ /* 0x000fc800078e18ff */
[----:B------:R-:W1:Y:S02]  /*9160*/  SYNCS.PHASECHK.TRANS64.TRYWAIT P4, [R6+URZ+0x30028], R7 ;  /* 0x03002807060075a7 */ /* 0x000e64000808017f */
[----:B-1----:R-:W-:Y:S05]  /*9170*/  @!P4 BRA `(.L_x_89) ;  /* 0x0000000400b4c947 */ /* 0x002fea0003800000 */
.L_x_104:
[----:B-1----:R-:W-:-:S04]  /*9180*/  @P1 MOV R7, 0x8000 ;  /* 0x0000800000071802 */ /* 0x002fc80000000f00 */
[----:B------:R1:W-:Y:S02]  /*9190*/  @P1 SYNCS.ARRIVE.TRANS64 RZ, [R6+URZ+0x30000], R7 ;  /* 0x0300000706ff19a7 */ /* 0x0003e4000800003f */
[----:B-1----:R-:W-:-:S04]  /*91a0*/  PRMT R7, R2, 0x9910, RZ ;  /* 0x0000991002077816 */ /* 0x002fc800000000ff */
[----:B------:R-:W-:-:S13]  /*91b0*/  ISETP.NE.AND P4, PT, R7, 0x2, PT ;  /* 0x000000020700780c */ /* 0x000fda0003f85270 */
[----:B------:R-:W-:Y:S05]  /*91c0*/  @P4 BRA `(.L_x_90) ;  /* 0x0000000000044947 */ /* 0x000fea0003800000 */
[----:B------:R-:W-:Y:S01]  /*91d0*/  BPT.TRAP 0x1 ;  /* 0x000000040000795c */ /* 0x000fe20000300000 */
.L_x_90:
[----:B------:R-:W-:Y:S05]  /*91e0*/  @P0 BRA `(.L_x_91) ;  /* 0x0000000000040947 */ /* 0x000fea0003800000 */
[----:B------:R-:W-:Y:S01]  /*91f0*/  BPT.TRAP 0x1 ;  /* 0x000000040000795c */ /* 0x000fe20000300000 */
.L_x_91:
        /* <DEDUP_REMOVED lines=15> */
[----:B------:R-:W-:Y:S01]  /*92f0*/  UIADD3 UR25, UR25, 0x30000, URZ ;  /* 0x0003000019197890 */ /* 0x000fe2000fffe03f */
[----:B------:R-:W-:Y:S01]  /*9300*/  IADD3 R8, R8, 0x1, RZ ;  /* 0x0000000108087810 */ /* 0x000fe20007ffe0ff */
[----:B------:R-:W-:Y:S01]  /*9310*/  UIADD3 UR24, UR16, 0x8000, URZ ;  /* 0x0000800010187890 */ /* 0x000fe2000fffe03f */
[----:B------:R-:W-:Y:S01]  /*9320*/  SEL R6, RZ, 0x1, P4 ;  /* 0x00000001ff067807 */ /* 0x000fe20002000000 */
[----:B------:R-:W-:Y:S01]  /*9330*/  USHF.L.U32 UR27, UR27, 0x7, URZ ;  /* 0x000000071b1b7899 */ /* 0x000fe2000800063f */
[----:B------:R-:W-:Y:S01]  /*9340*/  SEL R0, R0, RZ, P4 ;  /* 0x000000ff00007207 */ /* 0x000fe20002000000 */
[----:B------:R-:W-:Y:S01]  /*9350*/  UIADD3 UR16, UR16, 0xc000, URZ ;  /* 0x0000c00010107890 */ /* 0x000fe2000fffe03f */
[----:B------:R-:W-:Y:S01]  /*9360*/  LOP3.LUT R3, R3, R6, RZ, 0x3c, !PT ;  /* 0x0000000603037212 */ /* 0x000fe200078e3cff */
[----:B------:R-:W-:-:S03]  /*9370*/  UMOV UR17, UR25 ;  /* 0x0000001900117c82 */ /* 0x000fc60008000000 */
[----:B------:R-:W-:Y:S02]  /*9380*/  UMOV UR19, UR27 ;  /* 0x0000001b00137c82 */ /* 0x000fe40008000000 */
[----:B------:R1:W-:Y:S02]  /*9390*/  UTMALDG.4D [UR24], [UR6], desc[UR8] ;  /* 0x00000818060075b4 */ /* 0x0003e40008019000 */
[----:B------:R1:W-:Y:S02]  /*93a0*/  UTMALDG.4D [UR16], [UR6], desc[UR8] ;  /* 0x00000810060075b4 */ /* 0x0003e40008019000 */
[----:B-1----:R-:W-:Y:S01]  /*93b0*/  NOP ;  /* 0x0000000000007918 */ /* 0x002fe20000000000 */
.L_x_88:
[----:B------:R-:W-:Y:S05]  /*93c0*/  BSYNC B1 ;  /* 0x0000000000017941 */ /* 0x000fea0003800000 */
.L_x_87:
[C---:B------:R-:W-:Y:S02]  /*93d0*/  ISETP.GT.AND P4, PT, R4.reuse, 0x4, PT ;  /* 0x000000040400780c */ /* 0x040fe40003f84270 */
[----:B------:R-:W-:-:S11]  /*93e0*/  IADD3 R4, R4, -0x2, RZ ;  /* 0xfffffffe04047810 */ /* 0x000fd60007ffe0ff */
[----:B------:R-:W-:Y:S05]  /*93f0*/  @P4 BRA `(.L_x_92) ;  /* 0xfffffff800844947 */ /* 0x000fea000383ffff */
[----:B------:R-:W-:Y:S05]  /*9400*/  BSYNC B0 ;  /* 0x0000000000007941 */ /* 0x000fea0003800000 */
.L_x_81:
[----:B------:R-:W-:Y:S05]  /*9410*/  EXIT ;  /* 0x000000000000794d */ /* 0x000fea0003800000 */
.L_x_15:
[----:B--2---:R-:W-:-:S04]  /*9420*/  MOV R3, UR8 ;  /* 0x0000000800037c02 */ /* 0x004fc80008000f00 */
[----:B------:R2:W3:Y:S03]  /*9430*/  SYNCS.PHASECHK.TRANS64.TRYWAIT P1, [R3+URZ+0x30050], R0 ;  /* 0x03005000030075a7 */ /* 0x0004e6000802017f */
[----:B---3--:R-:W-:Y:S05]  /*9440*/  @!P1 NANOSLEEP.SYNCS 0x989680 ;  /* 0x009896800000995d */ /* 0x008fea0003900000 */
[----:B------:R-:W3:Y:S02]  /*9450*/  @!P1 SYNCS.PHASECHK.TRANS64 P1, [R3+URZ+0x30050], R0 ;  /* 0x03005000030095a7 */ /* 0x000ee4000802007f */
[----:B---3--:R-:W-:Y:S05]  /*9460*/  @!P1 BRA `(.L_x_15) ;  /* 0xfffffffc00ec9947 */ /* 0x008fea000383ffff */
[----:B------:R-:W-:Y:S05]  /*9470*/  BRA `(.L_x_93) ;  /* 0xffffff78003c7947 */ /* 0x000fea000383ffff */
.L_x_17:
[----:B--2---:R-:W-:-:S04]  /*9480*/  MOV R0, UR37 ;  /* 0x0000002500007c02 */ /* 0x004fc80008000f00 */
[----:B------:R2:W3:Y:S03]  /*9490*/  SYNCS.PHASECHK.TRANS64.TRYWAIT P1, [R0+URZ+0x30000], R5 ;  /* 0x03000005000075a7 */ /* 0x0004e6000802017f */
[----:B---3--:R-:W-:Y:S05]  /*94a0*/  @!P1 NANOSLEEP.SYNCS 0x989680 ;  /* 0x009896800000995d */ /* 0x008fea0003900000 */
[----:B------:R-:W3:Y:S02]  /*94b0*/  @!P1 SYNCS.PHASECHK.TRANS64 P1, [R0+URZ+0x30000], R5 ;  /* 0x03000005000095a7 */ /* 0x000ee4000802007f */
[----:B---3--:R-:W-:Y:S05]  /*94c0*/  @!P1 BRA `(.L_x_17) ;  /* 0xfffffffc00ec9947 */ /* 0x008fea000383ffff */
[----:B------:R-:W-:Y:S05]  /*94d0*/  BRA `(.L_x_94) ;  /* 0xffffff7800407947 */ /* 0x000fea000383ffff */
.L_x_18:
[----:B--2---:R-:W-:-:S04]  /*94e0*/  MOV R3, UR10 ;  /* 0x0000000a00037c02 */ /* 0x004fc80008000f00 */
[----:B------:R2:W3:Y:S03]  /*94f0*/  SYNCS.PHASECHK.TRANS64.TRYWAIT P1, [R3+URZ], R0 ;  /* 0x00000000030075a7 */ /* 0x0004e6000802017f */
[----:B---3--:R-:W-:Y:S05]  /*9500*/  @!P1 NANOSLEEP.SYNCS 0x989680 ;  /* 0x009896800000995d */ /* 0x008fea0003900000 */
[----:B------:R-:W3:Y:S02]  /*9510*/  @!P1 SYNCS.PHASECHK.TRANS64 P1, [R3+URZ], R0 ;  /* 0x00000000030095a7 */ /* 0x000ee4000802007f */
[----:B---3--:R-:W-:Y:S05]  /*9520*/  @!P1 BRA `(.L_x_18) ;  /* 0xfffffffc00ec9947 */ /* 0x008fea000383ffff */
[----:B------:R-:W-:Y:S05]  /*9530*/  BRA `(.L_x_95) ;  /* 0xffffff7800447947 */ /* 0x000fea000383ffff */
.L_x_20:
[----:B-1----:R-:W-:-:S04]  /*9540*/  MOV R6, UR37 ;  /* 0x0000002500067c02 */ /* 0x002fc80008000f00 */
[----:B------:R1:W2:Y:S03]  /*9550*/  SYNCS.PHASECHK.TRANS64.TRYWAIT P1, [R6+URZ+0x30008], R5 ;  /* 0x03000805060075a7 */ /* 0x0002a6000802017f */
[----:B--2---:R-:W-:Y:S05]  /*9560*/  @!P1 NANOSLEEP.SYNCS 0x989680 ;  /* 0x009896800000995d */ /* 0x004fea0003900000 */
[----:B------:R-:W2:Y:S02]  /*9570*/  @!P1 SYNCS.PHASECHK.TRANS64 P1, [R6+URZ+0x30008], R5 ;  /* 0x03000805060095a7 */ /* 0x000ea4000802007f */
[----:B--2---:R-:W-:Y:S05]  /*9580*/  @!P1 BRA `(.L_x_20) ;  /* 0xfffffffc00ec9947 */ /* 0x004fea000383ffff */
[----:B------:R-:W-:Y:S05]  /*9590*/  BRA `(.L_x_96) ;  /* 0xffffff9c00fc7947 */ /* 0x000fea000383ffff */
.L_x_25:
[----:B-1----:R-:W-:-:S04]  /*95a0*/  MOV R4, UR10 ;  /* 0x0000000a00047c02 */ /* 0x002fc80008000f00 */
[----:B------:R1:W2:Y:S03]  /*95b0*/  SYNCS.PHASECHK.TRANS64.TRYWAIT P2, [R4+URZ+0x30000], R3 ;  /* 0x03000003040075a7 */ /* 0x0002a6000804017f */
[----:B--2---:R-:W-:Y:S05]  /*95c0*/  @!P2 NANOSLEEP.SYNCS 0x989680 ;  /* 0x009896800000a95d */ /* 0x004fea0003900000 */
[----:B------:R-:W2:Y:S02]  /*95d0*/  @!P2 SYNCS.PHASECHK.TRANS64 P2, [R4+URZ+0x30000], R3 ;  /* 0x030000030400a5a7 */ /* 0x000ea4000804007f */
[----:B--2---:R-:W-:Y:S05]  /*95e0*/  @!P2 BRA `(.L_x_25) ;  /* 0xfffffffc00eca947 */ /* 0x004fea000383ffff */
[----:B------:R-:W-:Y:S05]  /*95f0*/  BRA `(.L_x_97) ;  /* 0xffffffa000fc7947 */ /* 0x000fea000383ffff */
.L_x_29:
[----:B-1----:R-:W-:-:S04]  /*9600*/  MOV R8, UR11 ;  /* 0x0000000b00087c02 */ /* 0x002fc80008000f00 */
[----:B------:R1:W2:Y:S03]  /*9610*/  SYNCS.PHASECHK.TRANS64.TRYWAIT P2, [R8+URZ+0x30000], R9 ;  /* 0x03000009080075a7 */ /* 0x0002a6000804017f */
[----:B--2---:R-:W-:Y:S05]  /*9620*/  @!P2 NANOSLEEP.SYNCS 0x989680 ;  /* 0x009896800000a95d */ /* 0x004fea0003900000 */
[----:B------:R-:W2:Y:S02]  /*9630*/  @!P2 SYNCS.PHASECHK.TRANS64 P2, [R8+URZ+0x30000], R9 ;  /* 0x030000090800a5a7 */ /* 0x000ea4000804007f */
[----:B--2---:R-:W-:Y:S05]  /*9640*/  @!P2 BRA `(.L_x_29) ;  /* 0xfffffffc00eca947 */ /* 0x004fea000383ffff */
[----:B------:R-:W-:Y:S05]  /*9650*/  BRA `(.L_x_28) ;  /* 0xffffffc800a47947 */ /* 0x000fea000383ffff */
.L_x_45:
[----:B-1----:R-:W-:-:S04]  /*9660*/  MOV R3, UR4 ;  /* 0x0000000400037c02 */ /* 0x002fc80008000f00 */
[----:B------:R1:W2:Y:S03]  /*9670*/  SYNCS.PHASECHK.TRANS64.TRYWAIT P0, [R3+URZ+0x30098], R0 ;  /* 0x03009800030075a7 */ /* 0x0002a6000800017f */
[----:B--2---:R-:W-:Y:S05]  /*9680*/  @!P0 NANOSLEEP.SYNCS 0x989680 ;  /* 0x009896800000895d */ /* 0x004fea0003900000 */
[----:B------:R-:W2:Y:S02]  /*9690*/  @!P0 SYNCS.PHASECHK.TRANS64 P0, [R3+URZ+0x30098], R0 ;  /* 0x03009800030085a7 */ /* 0x000ea4000800007f */
[----:B--2---:R-:W-:Y:S05]  /*96a0*/  @!P0 BRA `(.L_x_45) ;  /* 0xfffffffc00ec8947 */ /* 0x004fea000383ffff */
[----:B------:R-:W-:Y:S05]  /*96b0*/  BRA `(.L_x_98) ;  /* 0xffffffd400687947 */ /* 0x000fea000383ffff */
.L_x_63:
[----:B--2---:R2:W4:Y:S02]  /*96c0*/  SYNCS.PHASECHK.TRANS64.TRYWAIT P0, [R3+URZ+0x30060], R2 ;  /* 0x03006002030075a7 */ /* 0x004524000800017f */
[----:B----4-:R-:W-:Y:S05]  /*96d0*/  @!P0 NANOSLEEP.SYNCS 0x989680 ;  /* 0x009896800000895d */ /* 0x010fea0003900000 */
[----:B------:R-:W4:Y:S02]  /*96e0*/  @!P0 SYNCS.PHASECHK.TRANS64 P0, [R3+URZ+0x30060], R2 ;  /* 0x03006002030085a7 */ /* 0x000f24000800007f */
[----:B----4-:R-:W-:Y:S05]  /*96f0*/  @!P0 BRA `(.L_x_63) ;  /* 0xfffffffc00f08947 */ /* 0x010fea000383ffff */
[----:B------:R-:W-:Y:S05]  /*9700*/  BRA `(.L_x_99) ;  /* 0xffffffe800ec7947 */ /* 0x000fea000383ffff */
.L_x_68:
[----:B-1----:R1:W2:Y:S02]  /*9710*/  SYNCS.PHASECHK.TRANS64.TRYWAIT P0, [R5+URZ+0x30028], R0 ;  /* 0x03002800050075a7 */ /* 0x0022a4000800017f */
[----:B--2---:R-:W-:Y:S05]  /*9720*/  @!P0 NANOSLEEP.SYNCS 0x989680 ;  /* 0x009896800000895d */ /* 0x004fea0003900000 */
[----:B------:R-:W2:Y:S02]  /*9730*/  @!P0 SYNCS.PHASECHK.TRANS64 P0, [R5+URZ+0x30028], R0 ;  /* 0x03002800050085a7 */ /* 0x000ea4000800007f */
[----:B--2---:R-:W-:Y:S05]  /*9740*/  @!P0 BRA `(.L_x_68) ;  /* 0xfffffffc00f08947 */ /* 0x004fea000383ffff */
[----:B------:R-:W-:Y:S05]  /*9750*/  BRA `(.L_x_100) ;  /* 0xffffffec00847947 */ /* 0x000fea000383ffff */
.L_x_73:
[----:B-1----:R1:W2:Y:S02]  /*9760*/  SYNCS.PHASECHK.TRANS64.TRYWAIT P0, [R4+URZ+0x30060], R5 ;  /* 0x03006005040075a7 */ /* 0x0022a4000800017f */
[----:B--2---:R-:W-:Y:S05]  /*9770*/  @!P0 NANOSLEEP.SYNCS 0x989680 ;  /* 0x009896800000895d */ /* 0x004fea0003900000 */
[----:B------:R-:W2:Y:S02]  /*9780*/  @!P0 SYNCS.PHASECHK.TRANS64 P0, [R4+URZ+0x30060], R5 ;  /* 0x03006005040085a7 */ /* 0x000ea4000800007f */
[----:B--2---:R-:W-:Y:S05]  /*9790*/  @!P0 BRA `(.L_x_73) ;  /* 0xfffffffc00f08947 */ /* 0x004fea000383ffff */
[----:B------:R-:W-:Y:S05]  /*97a0*/  BRA `(.L_x_101) ;  /* 0xfffffff0001c7947 */ /* 0x000fea000383ffff */
.L_x_78:
[----:B-1----:R1:W2:Y:S02]  /*97b0*/  SYNCS.PHASECHK.TRANS64.TRYWAIT P0, [R3+URZ+0x30028], R4 ;  /* 0x03002804030075a7 */ /* 0x0022a4000800017f */
[----:B--2---:R-:W-:Y:S05]  /*97c0*/  @!P0 NANOSLEEP.SYNCS 0x989680 ;  /* 0x009896800000895d */ /* 0x004fea0003900000 */
[----:B------:R-:W2:Y:S02]  /*97d0*/  @!P0 SYNCS.PHASECHK.TRANS64 P0, [R3+URZ+0x30028], R4 ;  /* 0x03002804030085a7 */ /* 0x000ea4000800007f */
[----:B--2---:R-:W-:Y:S05]  /*97e0*/  @!P0 BRA `(.L_x_78) ;  /* 0xfffffffc00f08947 */ /* 0x004fea000383ffff */
[----:B------:R-:W-:Y:S05]  /*97f0*/  BRA `(.L_x_102) ;  /* 0xfffffff000c07947 */ /* 0x000fea000383ffff */
.L_x_84:
[----:B-1----:R1:W2:Y:S02]  /*9800*/  SYNCS.PHASECHK.TRANS64.TRYWAIT P4, [R6+URZ+0x30028], R5 ;  /* 0x03002805060075a7 */ /* 0x0022a4000808017f */
[----:B--2---:R-:W-:Y:S05]  /*9810*/  @!P4 NANOSLEEP.SYNCS 0x989680 ;  /* 0x009896800000c95d */ /* 0x004fea0003900000 */
[----:B------:R-:W2:Y:S02]  /*9820*/  @!P4 SYNCS.PHASECHK.TRANS64 P4, [R6+URZ+0x30028], R5 ;  /* 0x030028050600c5a7 */ /* 0x000ea4000808007f */
[----:B--2---:R-:W-:Y:S05]  /*9830*/  @!P4 BRA `(.L_x_84) ;  /* 0xfffffffc00f0c947 */ /* 0x004fea000383ffff */
[----:B------:R-:W-:Y:S05]  /*9840*/  BRA `(.L_x_103) ;  /* 0xfffffff400947947 */ /* 0x000fea000383ffff */
.L_x_89:
[----:B-1----:R1:W2:Y:S02]  /*9850*/  SYNCS.PHASECHK.TRANS64.TRYWAIT P4, [R6+URZ+0x30028], R7 ;  /* 0x03002807060075a7 */ /* 0x0022a4000808017f */
[----:B--2---:R-:W-:Y:S05]  /*9860*/  @!P4 NANOSLEEP.SYNCS 0x989680 ;  /* 0x009896800000c95d */ /* 0x004fea0003900000 */
[----:B------:R-:W2:Y:S02]  /*9870*/  @!P4 SYNCS.PHASECHK.TRANS64 P4, [R6+URZ+0x30028], R7 ;  /* 0x030028070600c5a7 */ /* 0x000ea4000808007f */
[----:B--2---:R-:W-:Y:S05]  /*9880*/  @!P4 BRA `(.L_x_89) ;  /* 0xfffffffc00f0c947 */ /* 0x004fea000383ffff */
[----:B------:R-:W-:Y:S05]  /*9890*/  BRA `(.L_x_104) ;  /* 0xfffffff800387947 */ /* 0x000fea000383ffff */
        .weak           $__internal_0_$__cuda_sm20_rcp_rn_f32_slowpath
        .type           $__internal_0_$__cuda_sm20_rcp_rn_f32_slowpath,@function
        .size           $__internal_0_$__cuda_sm20_rcp_rn_f32_slowpath,(.L_x_110 - $__internal_0_$__cuda_sm20_rcp_rn_f32_slowpath)
$__internal_0_$__cuda_sm20_rcp_rn_f32_slowpath:
[----:B------:R-:W-:Y:S01]  /*98a0*/  SHF.L.U32 R0, R2, 0x1, RZ ;  /* 0x0000000102007819 */ /* 0x000fe200000006ff */
[----:B------:R-:W-:Y:S03]  /*98b0*/  BSSY B2, `(.L_x_105) ;  /* 0x0000030000027945 */ /* 0x000fe60003800000 */
[----:B------:R-:W-:-:S04]  /*98c0*/  SHF.R.U32.HI R16, RZ, 0x18, R0 ;  /* 0x00000018ff107819 */ /* 0x000fc80000011600 */
[----:B------:R-:W-:-:S13]  /*98d0*/  ISETP.NE.U32.AND P0, PT, R16, RZ, PT ;  /* 0x000000ff1000720c */ /* 0x000fda0003f05070 */
[----:B------:R-:W-:Y:S05]  /*98e0*/  @P0 BRA `(.L_x_106) ;  /* 0x0000000000280947 */ /* 0x000fea0003800000 */
[----:B------:R-:W-:-:S04]  /*98f0*/  SHF.L.U32 R0, R2, 0x1, RZ ;  /* 0x0000000102007819 */ /* 0x000fc800000006ff */
[----:B------:R-:W-:-:S13]  /*9900*/  ISETP.NE.AND P0, PT, R0, RZ, PT ;  /* 0x000000ff0000720c */ /* 0x000fda0003f05270 */
[----:B------:R-:W-:Y:S01]  /*9910*/  @P0 FFMA R6, R2, 1.84467440737095516160e+19, RZ ;  /* 0x5f80000002060823 */ /* 0x000fe200000000ff */
[----:B------:R-:W-:Y:S08]  /*9920*/  @!P0 MUFU.RCP R5, R2 ;  /* 0x0000000200058308 */ /* 0x000ff00000001000 */
[----:B------:R-:W1:Y:S02]  /*9930*/  @P0 MUFU.RCP R7, R6 ;  /* 0x0000000600070308 */ /* 0x000e640000001000 */
[----:B-1----:R-:W-:-:S04]  /*9940*/  @P0 FFMA R0, R6, R7, -1 ;  /* 0xbf80000006000423 */ /* 0x002fc80000000007 */
[----:B------:R-:W-:-:S04]  /*9950*/  @P0 FADD.FTZ R0, -R0, -RZ ;  /* 0x800000ff00000221 */ /* 0x000fc80000010100 */
[----:B------:R-:W-:-:S04]  /*9960*/  @P0 FFMA R0, R7, R0, R7 ;  /* 0x0000000007000223 */ /* 0x000fc80000000007 */
[----:B------:R-:W-:Y:S01]  /*9970*/  @P0 FFMA R5, R0, 1.84467440737095516160e+19, RZ ;  /* 0x5f80000000050823 */ /* 0x000fe200000000ff */
[----:B------:R-:W-:Y:S06]  /*9980*/  BRA `(.L_x_107) ;  /* 0x0000000000887947 */ /* 0x000fec0003800000 */
.L_x_106:
[----:B------:R-:W-:-:S04]  /*9990*/  IADD3 R17, R16, -0xfd, RZ ;  /* 0xffffff0310117810 */ /* 0x000fc80007ffe0ff */
[----:B------:R-:W-:-:S13]  /*99a0*/  ISETP.GT.U32.AND P0, PT, R17, 0x1, PT ;  /* 0x000000011100780c */ /* 0x000fda0003f04070 */
[----:B------:R-:W-:Y:S05]  /*99b0*/  @P0 BRA `(.L_x_108) ;  /* 0x0000000000780947 */ /* 0x000fea0003800000 */
[----:B------:R-:W-:Y:S02]  /*99c0*/  LOP3.LUT R0, R2, 0x7fffff, RZ, 0xc0, !PT ;  /* 0x007fffff02007812 */ /* 0x000fe400078ec0ff */
[----:B------:R-:W-:Y:S02]  /*99d0*/  MOV R12, 0x3 ;  /* 0x00000003000c7802 */ /* 0x000fe40000000f00 */
[----:B------:R-:W-:Y:S02]  /*99e0*/  LOP3.LUT R0, R0, 0x3f800000, RZ, 0xfc, !PT ;  /* 0x3f80000000007812 */ /* 0x000fe400078efcff */
[----:B------:R-:W-:Y:S02]  /*99f0*/  SHF.L.U32 R12, R12, R17, RZ ;  /* 0x000000110c0c7219 */ /* 0x000fe400000006ff */
[----:B------:R-:W1:Y:S02]  /*9a00*/  MUFU.RCP R5, R0 ;  /* 0x0000000000057308 */ /* 0x000e640000001000 */
[----:B-1----:R-:W-:-:S04]  /*9a10*/  FFMA R6, R0, R5, -1 ;  /* 0xbf80000000067423 */ /* 0x002fc80000000005 */
[----:B------:R-:W-:-:S04]  /*9a20*/  FADD.FTZ R6, -R6, -RZ ;  /* 0x800000ff06067221 */ /* 0x000fc80000010100 */
[CCC-:B------:R-:W-:Y:S01]  /*9a30*/  FFMA.RM R7, R5.reuse, R6.reuse, R5.reuse ;  /* 0x0000000605077223 */ /* 0x1c0fe20000004005 */
[----:B------:R-:W-:-:S04]  /*9a40*/  FFMA.RP R6, R5, R6, R5 ;  /* 0x0000000605067223 */ /* 0x000fc80000008005 */
[C---:B------:R-:W-:Y:S02]  /*9a50*/  LOP3.LUT R5, R7.reuse, 0x7fffff, RZ, 0xc0, !PT ;  /* 0x007fffff07057812 */ /* 0x040fe400078ec0ff */
[----:B------:R-:W-:Y:S02]  /*9a60*/  FSETP.NEU.FTZ.AND P0, PT, R7, R6, PT ;  /* 0x000000060700720b */ /* 0x000fe40003f1d000 */
[----:B------:R-:W-:Y:S02]  /*9a70*/  LOP3.LUT R5, R5, 0x800000, RZ, 0xfc, !PT ;  /* 0x0080000005057812 */ /* 0x000fe400078efcff */
[----:B------:R-:W-:Y:S02]  /*9a80*/  SEL R6, RZ, 0xffffffff, !P0 ;  /* 0xffffffffff067807 */ /* 0x000fe40004000000 */
[----:B------:R-:W-:Y:S02]  /*9a90*/  LOP3.LUT R12, R12, R5, RZ, 0xc0, !PT ;  /* 0x000000050c0c7212 */ /* 0x000fe400078ec0ff */
[----:B------:R-:W-:-:S02]  /*9aa0*/  IADD3 R6, -R6, RZ, RZ ;  /* 0x000000ff06067210 */ /* 0x000fc40007ffe1ff */
[-C--:B------:R-:W-:Y:S02]  /*9ab0*/  SHF.R.U32.HI R12, RZ, R17.reuse, R12 ;  /* 0x00000011ff0c7219 */ /* 0x080fe4000001160c */
[----:B------:R-:W-:Y:S02]  /*9ac0*/  LOP3.LUT P1, RZ, R6, R17, R5, 0xf8, !PT ;  /* 0x0000001106ff7212 */ /* 0x000fe4000782f805 */
[C---:B------:R-:W-:Y:S02]  /*9ad0*/  LOP3.LUT P0, RZ, R12.reuse, 0x1, RZ, 0xc0, !PT ;  /* 0x000000010cff7812 */ /* 0x040fe4000780c0ff */
[----:B------:R-:W-:-:S04]  /*9ae0*/  LOP3.LUT P2, RZ, R12, 0x2, RZ, 0xc0, !PT ;  /* 0x000000020cff7812 */ /* 0x000fc8000784c0ff */
[----:B------:R-:W-:Y:S02]  /*9af0*/  PLOP3.LUT P0, PT, P0, P1, P2, 0xe0, 0x0 ;  /* 0x000000000000781c */ /* 0x000fe40000703c20 */
[----:B------:R-:W-:Y:S02]  /*9b00*/  LOP3.LUT P1, RZ, R2, 0x7fffff, RZ, 0xc0, !PT ;  /* 0x007fffff02ff7812 */ /* 0x000fe4000782c0ff */
[----:B------:R-:W-:-:S04]  /*9b10*/  SEL R0, RZ, 0x1, !P0 ;  /* 0x00000001ff007807 */ /* 0x000fc80004000000 */
[----:B------:R-:W-:-:S04]  /*9b20*/  IADD3 R0, -R0, RZ, RZ ;  /* 0x000000ff00007210 */ /* 0x000fc80007ffe1ff */
[----:B------:R-:W-:Y:S02]  /*9b30*/  ISETP.GE.AND P0, PT, R0, RZ, PT ;  /* 0x000000ff0000720c */ /* 0x000fe40003f06270 */
[----:B------:R-:W-:-:S04]  /*9b40*/  IADD3 R0, R16, -0xfc, RZ ;  /* 0xffffff0410007810 */ /* 0x000fc80007ffe0ff */
[----:B------:R-:W-:-:S07]  /*9b50*/  SHF.R.U32.HI R5, RZ, R0, R5 ;  /* 0x00000000ff057219 */ /* 0x000fce0000011605 */
[----:B------:R-:W-:-:S04]  /*9b60*/  @!P0 IADD3 R5, R5, 0x1, RZ ;  /* 0x0000000105058810 */ /* 0x000fc80007ffe0ff */
[----:B------:R-:W-:-:S04]  /*9b70*/  @!P1 SHF.L.U32 R5, R5, 0x1, RZ ;  /* 0x0000000105059819 */ /* 0x000fc800000006ff */
[----:B------:R-:W-:Y:S01]  /*9b80*/  LOP3.LUT R5, R5, 0x80000000, R2, 0xf8, !PT ;  /* 0x8000000005057812 */ /* 0x000fe200078ef802 */
[----:B------:R-:W-:Y:S06]  /*9b90*/  BRA `(.L_x_107) ;  /* 0x0000000000047947 */ /* 0x000fec0003800000 */
.L_x_108:
[----:B------:R1:W2:Y:S02]  /*9ba0*/  MUFU.RCP R5, R2 ;  /* 0x0000000200057308 */ /* 0x0002a40000001000 */
.L_x_107:
[----:B------:R-:W-:Y:S05]  /*9bb0*/  BSYNC B2 ;  /* 0x0000000000027941 */ /* 0x000fea0003800000 */
.L_x_105:
[----:B------:R-:W-:Y:S02]  /*9bc0*/  MOV R6, R13 ;  /* 0x0000000d00067202 */ /* 0x000fe40000000f00 */
[----:B------:R-:W-:-:S04]  /*9bd0*/  MOV R7, 0x0 ;  /* 0x0000000000077802 */ /* 0x000fc80000000f00 */
[----:B-12---:R-:W-:Y:S05]  /*9be0*/  RET.REL.NODEC R6 `(_ZN7cutlass13device_kernelINS_4fmha6kernel28FmhaKernelTmaWarpSpecializedINS1_10collective30FmhaMainloopTmaWarpSpecializedINS_10bfloat16_tEffN4cute5tupleIJNS7_1CILi128EEESA_SA_EEENS8_IJiNS9_ILi1EEENS8_IJiiEEEEEESE_SE_NS4_13DefaultFusionEJEEENS4_15FmhaFwdEpilogueIS6_fNS8_IJNS9_ILi64EEESA_SA_EEEEENS2_23IndividualTileSchedulerEJEEEEEvNT_6ParamsE) ;  /* 0xffffff6406047950 */ /* 0x006fea0003c3ffff */
.L_x_109:
[----:B------:R-:W-:-:S00]  /*9bf0*/  BRA `(.L_x_109) ;  /* 0xfffffffc00fc7947 */ /* 0x000fc0000383ffff */
[----:B------:R-:W-:-:S00]  /*9c00*/  NOP ;  /* 0x0000000000007918 */ /* 0x000fc00000000000 */
[----:B------:R-:W-:-:S00]  /*9c10*/  NOP ;  /* 0x0000000000007918 */ /* 0x000fc00000000000 */
[----:B------:R-:W-:-:S00]  /*9c20*/  NOP ;  /* 0x0000000000007918 */ /* 0x000fc00000000000 */
[----:B------:R-:W-:-:S00]  /*9c30*/  NOP ;  /* 0x0000000000007918 */ /* 0x000fc00000000000 */
[----:B------:R-:W-:-:S00]  /*9c40*/  NOP ;  /* 0x0000000000007918 */ /* 0x000fc00000000000 */
[----:B------:R-:W-:-:S00]  /*9c50*/  NOP ;  /* 0x0000000000007918 */ /* 0x000fc00000000000 */
[----:B------:R-:W-:-:S00]  /*9c60*/  NOP ;  /* 0x0000000000007918 */ /* 0x000fc00000000000 */
[----:B------:R-:W-:-:S00]  /*9c70*/  NOP ;  /* 0x0000000000007918 */ /* 0x000fc00000000000 */
.L_x_110:


//--------------------- .nv.global.init           --------------------------
	.section	.nv.global.init,"aw",@progbits
.nv.global.init:
	.type		$str$24,@object
	.size		$str$24,($str$25 - $str$24)
$str$24:
        /*0000*/ 	.byte	0x28, 0x61, 0x64, 0x64, 0x72, 0x65, 0x73, 0x73, 0x20, 0x26, 0x20, 0x6d, 0x61, 0x73, 0x6b, 0x29
        /*0010*/ 	.byte	0x20, 0x3d, 0x3d, 0x20, 0x30, 0x00
	.type		$str$25,@object
	.size		$str$25,(__unnamed_1 - $str$25)
$str$25:
        /*0016*/ 	.byte	0x2f, 0x74, 0x6d, 0x70, 0x2f, 0x63, 0x75, 0x74, 0x6c, 0x61, 0x73, 0x73, 0x5f, 0x73, 0x77, 0x65
        /*0026*/ 	.byte	0x65, 0x70, 0x5f, 0x73, 0x72, 0x63, 0x2f, 0x69, 0x6e, 0x63, 0x6c, 0x75, 0x64, 0x65, 0x2f, 0x63
        /*0036*/ 	.byte	0x75, 0x74, 0x65, 0x2f, 0x70, 0x6f, 0x69, 0x6e, 0x74, 0x65, 0x72, 0x5f, 0x66, 0x6c, 0x61, 0x67
        /*0046*/ 	.byte	0x67, 0x65, 0x64, 0x2e, 0x68, 0x70, 0x70, 0x00
	.type		__unnamed_1,@object
	.size		__unnamed_1,(__unnamed_2 - __unnamed_1)
__unnamed_1:
        /*004e*/ 	.byte	0x61, 0x75, 0x74, 0x6f, 0x20, 0x63, 0x75, 0x74, 0x65, 0x3a, 0x3a, 0x61, 0x73, 0x5f, 0x70, 0x6f
        /* <DEDUP_REMOVED lines=27> */
        /*020e*/ 	.byte	0x32, 0x30, 0x34, 0x38, 0x3e, 0x3e, 0x3e, 0x3e, 0x3e, 0x5d, 0x00
	.type		__unnamed_2,@object
	.size		__unnamed_2,(.L_1 - __unnamed_2)
__unnamed_2:
        /* <DEDUP_REMOVED lines=29> */
.L_1:


//--------------------- .nv.shared._ZN7cutlass13device_kernelINS_4fmha6kernel28FmhaKernelTmaWarpSpecializedINS1_10collective30FmhaMainloopTmaWarpSpecializedINS_10bfloat16_tEffN4cute5tupleIJNS7_1CILi128EEESA_SA_EEENS8_IJiNS9_ILi1EEENS8_IJiiEEEEEESE_SE_NS4_13DefaultFusionEJEEENS4_15FmhaFwdEpilogueIS6_fNS8_IJNS9_ILi64EEESA_SA_EEEEENS2_23IndividualTileSchedulerEJEEEEEvNT_6ParamsE --------------------------
	.section	.nv.shared._ZN7cutlass13device_kernelINS_4fmha6kernel28FmhaKernelTmaWarpSpecializedINS1_10collective30FmhaMainloopTmaWarpSpecializedINS_10bfloat16_tEffN4cute5tupleIJNS7_1CILi128EEESA_SA_EEENS8_IJiNS9_ILi1EEENS8_IJiiEEEEEESE_SE_NS4_13DefaultFusionEJEEENS4_15FmhaFwdEpilogueIS6_fNS8_IJNS9_ILi64EEESA_SA_EEEEENS2_23IndividualTileSchedulerEJEEEEEvNT_6ParamsE,"aw",@nobits
	.sectionflags	@""
	.align	16
	.zero		1024


//--------------------- .nv.shared.reserved.0     --------------------------
	.section	.nv.shared.reserved.0,"aw",@nobits
	.weak		__nv_reservedSMEM_offset_0_alias
	.size		__nv_reservedSMEM_offset_0_alias, 0, 0
	.other		__nv_reservedSMEM_offset_0_alias,@"STO_CUDA_RESERVED_SHARED STV_DEFAULT"
__nv_reservedSMEM_offset_0_alias:
	.zero		0


//--------------------- .nv.global                --------------------------
	.section	.nv.global,"aw",@nobits
.nv.global:
	.type		_ZN39_INTERNAL_49bf349b_4_k_cu_af9a38be_26724cute1_E,@object
	.size		_ZN39_INTERNAL_49bf349b_4_k_cu_af9a38be_26724cute1_E,(_ZN39_INTERNAL_49bf349b_4_k_cu_af9a38be_26724cuda3std3__45__cpo6cbeginE - _ZN39_INTERNAL_49bf349b_4_k_cu_af9a38be_26724cute1_E)
_ZN39_INTERNAL_49bf349b_4_k_cu_af9a38be_26724cute1_E:
	.zero		1
	.type		_ZN39_INTERNAL_49bf349b_4_k_cu_af9a38be_26724cuda3std3__45__cpo6cbeginE,@object
	.size		_ZN39_INTERNAL_49bf349b_4_k_cu_af9a38be_26724cuda3std3__45__cpo6cbeginE,(_ZN39_INTERNAL_49bf349b_4_k_cu_af9a38be_26724cuda3std3__48in_placeE - _ZN39_INTERNAL_49bf349b_4_k_cu_af9a38be_26724cuda3std3__45__cpo6cbeginE)
_ZN39_INTERNAL_49bf349b_4_k_cu_af9a38be_26724cuda3std3__45__cpo6cbeginE:
	.zero		1
	.type		_ZN39_INTERNAL_49bf349b_4_k_cu_af9a38be_26724cuda3std3__48in_placeE,@object
	.size		_ZN39_INTERNAL_49bf349b_4_k_cu_af9a38be_26724cuda3std3__48in_placeE,(_ZN39_INTERNAL_49bf349b_4_k_cu_af9a38be_26724cuda3std6ranges3__45__cpo9iter_moveE - _ZN39_INTERNAL_49bf349b_4_k_cu_af9a38be_26724cuda3std3__48in_placeE)
_ZN39_INTERNAL_49bf349b_4_k_cu_af9a38be_26724cuda3std3__48in_placeE:
	.zero		1
	.type		_ZN39_INTERNAL_49bf349b_4_k_cu_af9a38be_26724cuda3std6ranges3__45__cpo9iter_moveE,@object
	.size		_ZN39_INTERNAL_49bf349b_4_k_cu_af9a38be_26724cuda3std6ranges3__45__cpo9iter_moveE,(_ZN39_INTERNAL_49bf349b_4_k_cu_af9a38be_26724cuda3std3__45__cpo5beginE - _ZN39_INTERNAL_49bf349b_4_k_cu_af9a38be_26724cuda3std6ranges3__45__cpo9iter_moveE)
_ZN39_INTERNAL_49bf349b_4_k_cu_af9a38be_26724cuda3std6ranges3__45__cpo9iter_moveE:
	.zero		1
	.type		_ZN39_INTERNAL_49bf349b_4_k_cu_af9a38be_26724cuda3std3__45__cpo5beginE,@object
	.size		_ZN39_INTERNAL_49bf349b_4_k_cu_af9a38be_26724cuda3std3__45__cpo5beginE,(_ZN39_INTERNAL_49bf349b_4_k_cu_af9a38be_26724cuda3std3__441_GLOBAL__N__49bf349b_4_k_cu_af9a38be_26726ignoreE - _ZN39_INTERNAL_49bf349b_4_k_cu_af9a38be_26724cuda3std3__45__cpo5beginE)
_ZN39_INTERNAL_49bf349b_4_k_cu_af9a38be_26724cuda3std3__45__cpo5beginE:
	.zero		1
	.type		_ZN39_INTERNAL_49bf349b_4_k_cu_af9a38be_26724cuda3std3__441_GLOBAL__N__49bf349b_4_k_cu_af9a38be_26726ignoreE,@object
	.size		_ZN39_INTERNAL_49bf349b_4_k_cu_af9a38be_26724cuda3std3__441_GLOBAL__N__49bf349b_4_k_cu_af9a38be_26726ignoreE,(_ZN39_INTERNAL_49bf349b_4_k_cu_af9a38be_26724cute7productE - _ZN39_INTERNAL_49bf349b_4_k_cu_af9a38be_26724cuda3std3__441_GLOBAL__N__49bf349b_4_k_cu_af9a38be_26726ignoreE)
_ZN39_INTERNAL_49bf349b_4_k_cu_af9a38be_26724cuda3std3__441_GLOBAL__N__49bf349b_4_k_cu_af9a38be_26726ignoreE:
	.zero		1
	.type		_ZN39_INTERNAL_49bf349b_4_k_cu_af9a38be_26724cute7productE,@object
	.size		_ZN39_INTERNAL_49bf349b_4_k_cu_af9a38be_26724cute7productE,(_ZN39_INTERNAL_49bf349b_4_k_cu_af9a38be_26724cuda3std3__45__cpo3endE - _ZN39_INTERNAL_49bf349b_4_k_cu_af9a38be_26724cute7productE)
_ZN39_INTERNAL_49bf349b_4_k_cu_af9a38be_26724cute7productE:
	.zero		1
	.type		_ZN39_INTERNAL_49bf349b_4_k_cu_af9a38be_26724cuda3std3__45__cpo3endE,@object
	.size		_ZN39_INTERNAL_49bf349b_4_k_cu_af9a38be_26724cuda3std3__45__cpo3endE,(_ZN39_INTERNAL_49bf349b_4_k_cu_af9a38be_26724cuda3std3__419piecewise_constructE - _ZN39_INTERNAL_49bf349b_4_k_cu_af9a38be_26724cuda3std3__45__cpo3endE)
_ZN39_INTERNAL_49bf349b_4_k_cu_af9a38be_26724cuda3std3__45__cpo3endE:
	.zero		1
	.type		_ZN39_INTERNAL_49bf349b_4_k_cu_af9a38be_26724cuda3std3__419piecewise_constructE,@object
	.size		_ZN39_INTERNAL_49bf349b_4_k_cu_af9a38be_26724cuda3std3__419piecewise_constructE,(_ZN39_INTERNAL_49bf349b_4_k_cu_af9a38be_26724cuda3std3__45__cpo4cendE - _ZN39_INTERNAL_49bf349b_4_k_cu_af9a38be_26724cuda3std3__419piecewise_constructE)
_ZN39_INTERNAL_49bf349b_4_k_cu_af9a38be_26724cuda3std3__419piecewise_constructE:
	.zero		1
	.type		_ZN39_INTERNAL_49bf349b_4_k_cu_af9a38be_26724cuda3std3__45__cpo4cendE,@object
	.size		_ZN39_INTERNAL_49bf349b_4_k_cu_af9a38be_26724cuda3std3__45__cpo4cendE,(_ZN39_INTERNAL_49bf349b_4_k_cu_af9a38be_26724cuda3std6ranges3__45__cpo4swapE - _ZN39_INTERNAL_49bf349b_4_k_cu_af9a38be_26724cuda3std3__45__cpo4cendE)
_ZN39_INTERNAL_49bf349b_4_k_cu_af9a38be_26724cuda3std3__45__cpo4cendE:
	.zero		1
	.type		_ZN39_INTERNAL_49bf349b_4_k_cu_af9a38be_26724cuda3std6ranges3__45__cpo4swapE,@object
	.size		_ZN39_INTERNAL_49bf349b_4_k_cu_af9a38be_26724cuda3std6ranges3__45__cpo4swapE,(.L_9 - _ZN39_INTERNAL_49bf349b_4_k_cu_af9a38be_26724cuda3std6ranges3__45__cpo4swapE)
_ZN39_INTERNAL_49bf349b_4_k_cu_af9a38be_26724cuda3std6ranges3__45__cpo4swapE:
	.zero		1
.L_9:


//--------------------- .nv.constant0._ZN7cutlass13device_kernelINS_4fmha6kernel28FmhaKernelTmaWarpSpecializedINS1_10collective30FmhaMainloopTmaWarpSpecializedINS_10bfloat16_tEffN4cute5tupleIJNS7_1CILi128EEESA_SA_EEENS8_IJiNS9_ILi1EEENS8_IJiiEEEEEESE_SE_NS4_13DefaultFusionEJEEENS4_15FmhaFwdEpilogueIS6_fNS8_IJNS9_ILi64EEESA_SA_EEEEENS2_23IndividualTileSchedulerEJEEEEEvNT_6ParamsE --------------------------
	.section	.nv.constant0._ZN7cutlass13device_kernelINS_4fmha6kernel28FmhaKernelTmaWarpSpecializedINS1_10collective30FmhaMainloopTmaWarpSpecializedINS_10bfloat16_tEffN4cute5tupleIJNS7_1CILi128EEESA_SA_EEENS8_IJiNS9_ILi1EEENS8_IJiiEEEEEESE_SE_NS4_13DefaultFusionEJEEENS4_15FmhaFwdEpilogueIS6_fNS8_IJNS9_ILi64EEESA_SA_EEEEENS2_23IndividualTileSchedulerEJEEEEEvNT_6ParamsE,"a",@progbits
	.sectionflags	@""
	.align	4
.nv.constant0._ZN7cutlass13device_kernelINS_4fmha6kernel28FmhaKernelTmaWarpSpecializedINS1_10collective30FmhaMainloopTmaWarpSpecializedINS_10bfloat16_tEffN4cute5tupleIJNS7_1CILi128EEESA_SA_EEENS8_IJiNS9_ILi1EEENS8_IJiiEEEEEESE_SE_NS4_13DefaultFusionEJEEENS4_15FmhaFwdEpilogueIS6_fNS8_IJNS9_ILi64EEESA_SA_EEEEENS2_23IndividualTileSchedulerEJEEEEEvNT_6ParamsE:
	.zero		2688


//--------------------- SYMBOLS --------------------------

	.type		.nv.reservedSmem.offset0,@object
	.size		.nv.reservedSmem.offset0,0x4
	.type		__assertfail,@function
